def matmul_kernel(
    a_ptr,
    b_ptr,
    c_ptr,
    M,
    N,
    K,
    stride_am,
    stride_ak,
    stride_bk,
    stride_bn,
    stride_cm,
    stride_cn,
    BLOCK_M: tl.constexpr,
    BLOCK_N: tl.constexpr,
    BLOCK_K: tl.constexpr,
    GROUP_M: tl.constexpr,
):
    pid = tl.program_id(axis=0)
    num_pid_m = tl.cdiv(M, BLOCK_M)
    num_pid_n = tl.cdiv(N, BLOCK_N)
    num_pid_in_group = GROUP_M * num_pid_n
    group_id = pid // num_pid_in_group
    first_pid_m = group_id * GROUP_M
    group_size_m = min(num_pid_m - first_pid_m, GROUP_M)
    pid_m = first_pid_m + ((pid % num_pid_in_group) % group_size_m)
    pid_n = (pid % num_pid_in_group) // group_size_m

    offs_am = (pid_m * BLOCK_M + tl.arange(0, BLOCK_M)) % M
    offs_bn = (pid_n * BLOCK_N + tl.arange(0, BLOCK_N)) % N
    offs_k = tl.arange(0, BLOCK_K)
    a_ptrs = a_ptr + offs_am[:, None] * stride_am + offs_k[None, :] * stride_ak
    b_ptrs = b_ptr + offs_k[:, None] * stride_bk + offs_bn[None, :] * stride_bn

    acc = tl.zeros((BLOCK_M, BLOCK_N), dtype=tl.float32)
    for kk in range(0, tl.cdiv(K, BLOCK_K)):
        a = tl.load(a_ptrs, mask=offs_k[None, :] < K - kk * BLOCK_K, other=0.0)
        b = tl.load(b_ptrs, mask=offs_k[:, None] < K - kk * BLOCK_K, other=0.0)
        acc = tl.dot(a, b, acc)
        a_ptrs += BLOCK_K * stride_ak
        b_ptrs += BLOCK_K * stride_bk

    c = acc.to(c_ptr.dtype.element_ty)
    offs_cm = pid_m * BLOCK_M + tl.arange(0, BLOCK_M)
    offs_cn = pid_n * BLOCK_N + tl.arange(0, BLOCK_N)
    c_ptrs = c_ptr + offs_cm[:, None] * stride_cm + offs_cn[None, :] * stride_cn
    mask = (offs_cm[:, None] < M) & (offs_cn[None, :] < N)
    tl.store(c_ptrs, c, mask=mask)

# config = {"BLOCK_K": 128, "BLOCK_M": 16, "BLOCK_N": 32, "GROUP_M": 8, "arch": "sm_100", "dtype": "bf16", "num_ctas": 1, "num_stages": 2, "num_warps": 4}
# arch = sm_100


// ===== COMPILED SASS (sm_100a) =====

	.target	sm_100a

	.elftype	@"ET_EXEC"


//--------------------- .note.nv.tkinfo           --------------------------
	.section	.note.nv.tkinfo,"",@"SHT_NOTE"
	.sectionflags	@"SHF_NOTE_NV_TKINFO"
	.tkinfo
        /*0018*/ 	.word	0x00000081
        /*0030*/ 	.string	""
        /*0030*/ 	.string	"ptxas-blackwell"
        /*0030*/ 	.string	"Cuda compilation tools, release 12.9, V12.9.86"
        /*0030*/ 	.string	"Build cuda_12.9.r12.9/compiler.36037853_0"
        /*0030*/ 	.string	"-v  -suppress-debug-info  -lineinfo  -arch sm_100a "



//--------------------- .note.nv.cuver            --------------------------
	.section	.note.nv.cuver,"",@"SHT_NOTE"
	.sectionflags	@"SHF_NOTE_NV_CUVER"
        /*0018*/ 	.short	0x0001
        /*001a*/ 	.short	0x0064
        /*001c*/ 	.short	0x0001
        /*001e*/ 	.short	0x0000
        /*0020*/ 	.short	0x0001
        /*0022*/ 	.short	0x0000


//--------------------- .nv.info                  --------------------------
	.section	.nv.info,"",@"SHT_CUDA_INFO"
	.align	4


	//----- nvinfo : EIATTR_REGCOUNT
	.align		4
        /*0000*/ 	.byte	0x04, 0x2f
        /*0002*/ 	.short	(.L_1 - .L_0)
	.align		4
.L_0:
        /*0004*/ 	.word	index@(matmul_kernel)
        /*0008*/ 	.word	0x000000a0


	//----- nvinfo : EIATTR_FRAME_SIZE
	.align		4
.L_1:
        /*000c*/ 	.byte	0x04, 0x11
        /*000e*/ 	.short	(.L_3 - .L_2)
	.align		4
.L_2:
        /*0010*/ 	.word	index@(matmul_kernel)
        /*0014*/ 	.word	0x00000000


	//----- nvinfo : EIATTR_MIN_STACK_SIZE
	.align		4
.L_3:
        /*0018*/ 	.byte	0x04, 0x12
        /*001a*/ 	.short	(.L_5 - .L_4)
	.align		4
.L_4:
        /*001c*/ 	.word	index@(matmul_kernel)
        /*0020*/ 	.word	0x00000000
.L_5:


//--------------------- .nv.info.matmul_kernel    --------------------------
	.section	.nv.info.matmul_kernel,"",@"SHT_CUDA_INFO"
	.sectionflags	@""
	.align	4


	//----- nvinfo : EIATTR_CUDA_API_VERSION
	.align		4
        /*0000*/ 	.byte	0x04, 0x37
        /*0002*/ 	.short	(.L_7 - .L_6)
.L_6:
        /*0004*/ 	.word	0x00000081


	//----- nvinfo : EIATTR_KPARAM_INFO
	.align		4
.L_7:
        /*0008*/ 	.byte	0x04, 0x17
        /*000a*/ 	.short	(.L_9 - .L_8)
.L_8:
        /*000c*/ 	.word	0x00000000
        /*0010*/ 	.short	0x000d
        /*0012*/ 	.short	0x0048
        /*0014*/ 	.byte	0x00, 0xf4, 0x21, 0x00


	//----- nvinfo : EIATTR_KPARAM_INFO
	.align		4
.L_9:
        /*0018*/ 	.byte	0x04, 0x17
        /*001a*/ 	.short	(.L_11 - .L_10)
.L_10:
        /*001c*/ 	.word	0x00000000
        /*0020*/ 	.short	0x000c
        /*0022*/ 	.short	0x0040
        /*0024*/ 	.byte	0x00, 0xf4, 0x21, 0x00


	//----- nvinfo : EIATTR_KPARAM_INFO
	.align		4
.L_11:
        /*0028*/ 	.byte	0x04, 0x17
        /*002a*/ 	.short	(.L_13 - .L_12)
.L_12:
        /*002c*/ 	.word	0x00000000
        /*0030*/ 	.short	0x000b
        /*0032*/ 	.short	0x0038
        /*0034*/ 	.byte	0x00, 0xf0, 0x11, 0x00


	//----- nvinfo : EIATTR_KPARAM_INFO
	.align		4
.L_13:
        /*0038*/ 	.byte	0x04, 0x17
        /*003a*/ 	.short	(.L_15 - .L_14)
.L_14:
        /*003c*/ 	.word	0x00000000
        /*0040*/ 	.short	0x000a
        /*0042*/ 	.short	0x0034
        /*0044*/ 	.byte	0x00, 0xf0, 0x11, 0x00


	//----- nvinfo : EIATTR_KPARAM_INFO
	.align		4
.L_15:
        /*0048*/ 	.byte	0x04, 0x17
        /*004a*/ 	.short	(.L_17 - .L_16)
.L_16:
        /*004c*/ 	.word	0x00000000
        /*0050*/ 	.short	0x0009
        /*0052*/ 	.short	0x0030
        /*0054*/ 	.byte	0x00, 0xf0, 0x11, 0x00


	//----- nvinfo : EIATTR_KPARAM_INFO
	.align		4
.L_17:
        /*0058*/ 	.byte	0x04, 0x17
        /*005a*/ 	.short	(.L_19 - .L_18)
.L_18:
        /*005c*/ 	.word	0x00000000
        /*0060*/ 	.short	0x0008
        /*0062*/ 	.short	0x002c
        /*0064*/ 	.byte	0x00, 0xf0, 0x11, 0x00


	//----- nvinfo : EIATTR_KPARAM_INFO
	.align		4
.L_19:
        /*0068*/ 	.byte	0x04, 0x17
        /*006a*/ 	.short	(.L_21 - .L_20)
.L_20:
        /*006c*/ 	.word	0x00000000
        /*0070*/ 	.short	0x0007
        /*0072*/ 	.short	0x0028
        /*0074*/ 	.byte	0x00, 0xf0, 0x11, 0x00


	//----- nvinfo : EIATTR_KPARAM_INFO
	.align		4
.L_21:
        /*0078*/ 	.byte	0x04, 0x17
        /*007a*/ 	.short	(.L_23 - .L_22)
.L_22:
        /*007c*/ 	.word	0x00000000
        /*0080*/ 	.short	0x0006
        /*0082*/ 	.short	0x0024
        /*0084*/ 	.byte	0x00, 0xf0, 0x11, 0x00


	//----- nvinfo : EIATTR_KPARAM_INFO
	.align		4
.L_23:
        /*0088*/ 	.byte	0x04, 0x17
        /*008a*/ 	.short	(.L_25 - .L_24)
.L_24:
        /*008c*/ 	.word	0x00000000
        /*0090*/ 	.short	0x0005
        /*0092*/ 	.short	0x0020
        /*0094*/ 	.byte	0x00, 0xf0, 0x11, 0x00


	//----- nvinfo : EIATTR_KPARAM_INFO
	.align		4
.L_25:
        /*0098*/ 	.byte	0x04, 0x17
        /*009a*/ 	.short	(.L_27 - .L_26)
.L_26:
        /*009c*/ 	.word	0x00000000
        /*00a0*/ 	.short	0x0004
        /*00a2*/ 	.short	0x001c
        /*00a4*/ 	.byte	0x00, 0xf0, 0x11, 0x00


	//----- nvinfo : EIATTR_KPARAM_INFO
	.align		4
.L_27:
        /*00a8*/ 	.byte	0x04, 0x17
        /*00aa*/ 	.short	(.L_29 - .L_28)
.L_28:
        /*00ac*/ 	.word	0x00000000
        /*00b0*/ 	.short	0x0003
        /*00b2*/ 	.short	0x0018
        /*00b4*/ 	.byte	0x00, 0xf0, 0x11, 0x00


	//----- nvinfo : EIATTR_KPARAM_INFO
	.align		4
.L_29:
        /*00b8*/ 	.byte	0x04, 0x17
        /*00ba*/ 	.short	(.L_31 - .L_30)
.L_30:
        /*00bc*/ 	.word	0x00000000
        /*00c0*/ 	.short	0x0002
        /*00c2*/ 	.short	0x0010
        /*00c4*/ 	.byte	0x00, 0xf4, 0x21, 0x00


	//----- nvinfo : EIATTR_KPARAM_INFO
	.align		4
.L_31:
        /*00c8*/ 	.byte	0x04, 0x17
        /*00ca*/ 	.short	(.L_33 - .L_32)
.L_32:
        /*00cc*/ 	.word	0x00000000
        /*00d0*/ 	.short	0x0001
        /*00d2*/ 	.short	0x0008
        /*00d4*/ 	.byte	0x00, 0xf4, 0x21, 0x00


	//----- nvinfo : EIATTR_KPARAM_INFO
	.align		4
.L_33:
        /*00d8*/ 	.byte	0x04, 0x17
        /*00da*/ 	.short	(.L_35 - .L_34)
.L_34:
        /*00dc*/ 	.word	0x00000000
        /*00e0*/ 	.short	0x0000
        /*00e2*/ 	.short	0x0000
        /*00e4*/ 	.byte	0x00, 0xf4, 0x21, 0x00


	//----- nvinfo : EIATTR_SPARSE_MMA_MASK
	.align		4
.L_35:
        /*00e8*/ 	.byte	0x03, 0x50
        /*00ea*/ 	.short	0x0000


	//----- nvinfo : EIATTR_MAXREG_COUNT
	.align		4
        /*00ec*/ 	.byte	0x03, 0x1b
        /*00ee*/ 	.short	0x00ff


	//----- nvinfo : EIATTR_NUM_BARRIERS
	.align		4
        /*00f0*/ 	.byte	0x02, 0x4c
        /*00f2*/ 	.byte	0x01
	.zero		1


	//----- nvinfo : EIATTR_VRC_CTA_INIT_COUNT
	.align		4
        /*00f4*/ 	.byte	0x02, 0x4a
	.zero		1
	.zero		1


	//----- nvinfo : EIATTR_EXIT_INSTR_OFFSETS
	.align		4
        /*00f8*/ 	.byte	0x04, 0x1c
        /*00fa*/ 	.short	(.L_37 - .L_36)


	//   ....[0]....
.L_36:
        /*00fc*/ 	.word	0x00004290


	//   ....[1]....
        /*0100*/ 	.word	0x000042c0


	//----- nvinfo : EIATTR_REQNTID
	.align		4
.L_37:
        /*0104*/ 	.byte	0x04, 0x10
        /*0106*/ 	.short	(.L_39 - .L_38)
.L_38:
        /*0108*/ 	.word	0x00000080
        /*010c*/ 	.word	0x00000001
        /*0110*/ 	.word	0x00000001


	//----- nvinfo : EIATTR_CBANK_PARAM_SIZE
	.align		4
.L_39:
        /*0114*/ 	.byte	0x03, 0x19
        /*0116*/ 	.short	0x0050


	//----- nvinfo : EIATTR_PARAM_CBANK
	.align		4
        /*0118*/ 	.byte	0x04, 0x0a
        /*011a*/ 	.short	(.L_41 - .L_40)
	.align		4
.L_40:
        /*011c*/ 	.word	index@(.nv.constant0.matmul_kernel)
        /*0120*/ 	.short	0x0380
        /*0122*/ 	.short	0x0050


	//----- nvinfo : EIATTR_SW_WAR
	.align		4
.L_41:
        /*0124*/ 	.byte	0x04, 0x36
        /*0126*/ 	.short	(.L_43 - .L_42)
.L_42:
        /*0128*/ 	.word	0x00000008
.L_43:


//--------------------- .nv.compat                --------------------------
	.section	.nv.compat,"",@"SHT_CUDA_COMPAT_INFO"
	.align	4
        /*0000*/ 	.byte	0x02, 0x02, 0x01, 0x00, 0x02, 0x05, 0x05, 0x00, 0x02, 0x03, 0x00, 0x00, 0x02, 0x06, 0x01, 0x00


//--------------------- .nv.callgraph             --------------------------
	.section	.nv.callgraph,"",@"SHT_CUDA_CALLGRAPH"
	.align	4
	.sectionentsize	8
	.align		4
        /*0000*/ 	.word	0x00000000
	.align		4
        /*0004*/ 	.word	0xffffffff
	.align		4
        /*0008*/ 	.word	0x00000000
	.align		4
        /*000c*/ 	.word	0xfffffffe
	.align		4
        /*0010*/ 	.word	0x00000000
	.align		4
        /*0014*/ 	.word	0xfffffffd
	.align		4
        /*0018*/ 	.word	0x00000000
	.align		4
        /*001c*/ 	.word	0xfffffffc


//--------------------- .text.matmul_kernel       --------------------------
	.section	.text.matmul_kernel,"ax",@progbits
	.align	128
        .global         matmul_kernel
        .type           matmul_kernel,@function
        .size           matmul_kernel,(.L_x_3 - matmul_kernel)
        .other          matmul_kernel,@"STO_CUDA_ENTRY STV_DEFAULT"
matmul_kernel:
.text.matmul_kernel:
[----:B------:R-:W0:Y:S08]  /*0000*/  LDC R1, c[0x0][0x37c] ;  /* 0x0000df00ff017b82 */ /* 0x000e300000000800 */
[----:B------:R-:W1:Y:S01]  /*0010*/  LDC.64 R20, c[0x0][0x398] ;  /* 0x0000e600ff147b82 */ /* 0x000e620000000a00 */
[----:B------:R-:W2:Y:S01]  /*0020*/  S2R R5, SR_CTAID.X ;  /* 0x0000000000057919 */ /* 0x000ea20000002500 */
[----:B------:R-:W-:Y:S01]  /*0030*/  UMOV UR4, 0x400 ;  /* 0x0000040000047882 */ /* 0x000fe20000000000 */
[----:B------:R-:W3:Y:S05]  /*0040*/  LDCU.64 UR6, c[0x0][0x358] ;  /* 0x00006b00ff0677ac */ /* 0x000eea0008000a00 */
[----:B------:R-:W4:Y:S08]  /*0050*/  LDC R13, c[0x0][0x3a0] ;  /* 0x0000e800ff0d7b82 */ /* 0x000f300000000800 */
[----:B------:R-:W5:Y:S01]  /*0060*/  S2UR UR5, SR_CgaCtaId ;  /* 0x00000000000579c3 */ /* 0x000f620000008800 */
[----:B-1----:R-:W-:-:S05]  /*0070*/  VIADD R0, R21, 0x1f ;  /* 0x0000001f15007836 */ /* 0x002fca0000000000 */
[----:B------:R-:W-:Y:S01]  /*0080*/  SHF.R.S32.HI R3, RZ, 0x1f, R0 ;  /* 0x0000001fff037819 */ /* 0x000fe20000011400 */
[----:B----4-:R-:W-:-:S03]  /*0090*/  VIADD R13, R13, 0x7f ;  /* 0x0000007f0d0d7836 */ /* 0x010fc60000000000 */
[----:B------:R-:W-:Y:S02]  /*00a0*/  LEA.HI R3, R3, R0, RZ, 0x5 ;  /* 0x0000000003037211 */ /* 0x000fe400078f28ff */
[----:B--2---:R-:W-:Y:S02]  /*00b0*/  IABS R8, R5 ;  /* 0x0000000500087213 */ /* 0x004fe40000000000 */
[----:B------:R-:W-:Y:S01]  /*00c0*/  SHF.R.S32.HI R3, RZ, 0x5, R3 ;  /* 0x00000005ff037819 */ /* 0x000fe20000011403 */
[----:B-----5:R-:W-:-:S04]  /*00d0*/  ULEA UR4, UR5, UR4, 0x18 ;  /* 0x0000000405047291 */ /* 0x020fc8000f8ec0ff */
[----:B------:R-:W-:-:S05]  /*00e0*/  IMAD.SHL.U32 R4, R3, 0x8, RZ ;  /* 0x0000000803047824 */ /* 0x000fca00078e00ff */
[-C--:B------:R-:W-:Y:S02]  /*00f0*/  IABS R7, R4.reuse ;  /* 0x0000000400077213 */ /* 0x080fe40000000000 */
[----:B------:R-:W-:Y:S02]  /*0100*/  IABS R10, R4 ;  /* 0x00000004000a7213 */ /* 0x000fe40000000000 */
[----:B------:R-:W1:Y:S08]  /*0110*/  I2F.RP R0, R7 ;  /* 0x0000000700007306 */ /* 0x000e700000209400 */
[----:B-1----:R-:W1:Y:S02]  /*0120*/  MUFU.RCP R0, R0 ;  /* 0x0000000000007308 */ /* 0x002e640000001000 */
[----:B-1----:R-:W-:-:S02]  /*0130*/  VIADD R2, R0, 0xffffffe ;  /* 0x0ffffffe00027836 */ /* 0x002fc40000000000 */
[----:B------:R-:W-:-:S04]  /*0140*/  IMAD.MOV R0, RZ, RZ, -R10 ;  /* 0x000000ffff007224 */ /* 0x000fc800078e0a0a */
[----:B------:R1:W2:Y:S02]  /*0150*/  F2I.FTZ.U32.TRUNC.NTZ R3, R2 ;  /* 0x0000000200037305 */ /* 0x0002a4000021f000 */
[----:B-1----:R-:W-:Y:S02]  /*0160*/  IMAD.MOV.U32 R2, RZ, RZ, RZ ;  /* 0x000000ffff027224 */ /* 0x002fe400078e00ff */
[----:B--2---:R-:W-:-:S04]  /*0170*/  IMAD.MOV R6, RZ, RZ, -R3 ;  /* 0x000000ffff067224 */ /* 0x004fc800078e0a03 */
[----:B------:R-:W-:Y:S02]  /*0180*/  IMAD R9, R6, R7, RZ ;  /* 0x0000000706097224 */ /* 0x000fe400078e02ff */
[----:B------:R-:W-:Y:S02]  /*0190*/  IMAD.MOV.U32 R6, RZ, RZ, R8 ;  /* 0x000000ffff067224 */ /* 0x000fe400078e0008 */
[----:B------:R-:W-:-:S06]  /*01a0*/  IMAD.HI.U32 R3, R3, R9, R2 ;  /* 0x0000000903037227 */ /* 0x000fcc00078e0002 */
[----:B------:R-:W-:-:S04]  /*01b0*/  IMAD.HI.U32 R3, R3, R6, RZ ;  /* 0x0000000603037227 */ /* 0x000fc800078e00ff */
[----:B------:R-:W-:-:S05]  /*01c0*/  IMAD R0, R3, R0, R6 ;  /* 0x0000000003007224 */ /* 0x000fca00078e0206 */
[----:B------:R-:W-:-:S13]  /*01d0*/  ISETP.GT.U32.AND P1, PT, R7, R0, PT ;  /* 0x000000000700720c */ /* 0x000fda0003f24070 */
[----:B------:R-:W-:Y:S02]  /*01e0*/  @!P1 IMAD.IADD R0, R0, 0x1, -R7 ;  /* 0x0000000100009824 */ /* 0x000fe400078e0a07 */
[----:B------:R-:W-:Y:S01]  /*01f0*/  @!P1 VIADD R3, R3, 0x1 ;  /* 0x0000000103039836 */ /* 0x000fe20000000000 */
[----:B------:R-:W-:Y:S02]  /*0200*/  ISETP.NE.AND P1, PT, R4, RZ, PT ;  /* 0x000000ff0400720c */ /* 0x000fe40003f25270 */
[----:B------:R-:W-:Y:S02]  /*0210*/  ISETP.GE.U32.AND P0, PT, R0, R7, PT ;  /* 0x000000070000720c */ /* 0x000fe40003f06070 */
[----:B------:R-:W-:-:S04]  /*0220*/  LOP3.LUT R0, R5, R4, RZ, 0x3c, !PT ;  /* 0x0000000405007212 */ /* 0x000fc800078e3cff */
[----:B------:R-:W-:Y:S01]  /*0230*/  ISETP.GE.AND P2, PT, R0, RZ, PT ;  /* 0x000000ff0000720c */ /* 0x000fe20003f46270 */
[----:B------:R-:W-:-:S06]  /*0240*/  VIADD R0, R20, 0xf ;  /* 0x0000000f14007836 */ /* 0x000fcc0000000000 */
[----:B------:R-:W-:-:S04]  /*0250*/  @P0 VIADD R3, R3, 0x1 ;  /* 0x0000000103030836 */ /* 0x000fc80000000000 */
[----:B------:R-:W-:Y:S01]  /*0260*/  IMAD.MOV.U32 R2, RZ, RZ, R3 ;  /* 0x000000ffff027224 */ /* 0x000fe200078e0003 */
[----:B------:R-:W-:-:S03]  /*0270*/  SHF.R.S32.HI R3, RZ, 0x1f, R0 ;  /* 0x0000001fff037819 */ /* 0x000fc60000011400 */
[----:B------:R-:W-:Y:S01]  /*0280*/  @!P2 IMAD.MOV R2, RZ, RZ, -R2 ;  /* 0x000000ffff02a224 */ /* 0x000fe200078e0a02 */
[----:B------:R-:W-:Y:S02]  /*0290*/  @!P1 LOP3.LUT R2, RZ, R4, RZ, 0x33, !PT ;  /* 0x00000004ff029212 */ /* 0x000fe400078e33ff */
[----:B------:R-:W-:-:S03]  /*02a0*/  LEA.HI R3, R3, R0, RZ, 0x4 ;  /* 0x0000000003037211 */ /* 0x000fc600078f20ff */
[C---:B------:R-:W-:Y:S01]  /*02b0*/  IMAD.SHL.U32 R8, R2.reuse, 0x8, RZ ;  /* 0x0000000802087824 */ /* 0x040fe200078e00ff */
[----:B------:R-:W-:-:S04]  /*02c0*/  IADD3 R2, PT, PT, -R2, RZ, RZ ;  /* 0x000000ff02027210 */ /* 0x000fc80007ffe1ff */
[----:B------:R-:W-:Y:S01]  /*02d0*/  LEA.HI.SX32 R3, R3, -R8, 0x1c ;  /* 0x8000000803037211 */ /* 0x000fe200078fe2ff */
[----:B------:R-:W-:-:S03]  /*02e0*/  IMAD R4, R4, R2, R5 ;  /* 0x0000000204047224 */ /* 0x000fc600078e0205 */
[----:B------:R-:W-:Y:S02]  /*02f0*/  VIMNMX R11, PT, PT, R3, 0x8, PT ;  /* 0x00000008030b7848 */ /* 0x000fe40003fe0100 */
[----:B------:R-:W-:Y:S02]  /*0300*/  IABS R9, R4 ;  /* 0x0000000400097213 */ /* 0x000fe40000000000 */
[----:B------:R-:W-:-:S04]  /*0310*/  IABS R7, R11 ;  /* 0x0000000b00077213 */ /* 0x000fc80000000000 */
[----:B------:R-:W1:Y:S08]  /*0320*/  I2F.RP R0, R7 ;  /* 0x0000000700007306 */ /* 0x000e700000209400 */
[----:B-1----:R-:W1:Y:S02]  /*0330*/  MUFU.RCP R0, R0 ;  /* 0x0000000000007308 */ /* 0x002e640000001000 */
[----:B-1----:R-:W-:-:S06]  /*0340*/  VIADD R3, R0, 0xffffffe ;  /* 0x0ffffffe00037836 */ /* 0x002fcc0000000000 */
[----:B------:R-:W1:Y:S02]  /*0350*/  F2I.FTZ.U32.TRUNC.NTZ R3, R3 ;  /* 0x0000000300037305 */ /* 0x000e64000021f000 */
[----:B-1----:R-:W-:-:S04]  /*0360*/  IMAD.MOV R6, RZ, RZ, -R3 ;  /* 0x000000ffff067224 */ /* 0x002fc800078e0a03 */
[----:B------:R-:W-:Y:S01]  /*0370*/  IMAD.MOV.U32 R2, RZ, RZ, R6 ;  /* 0x000000ffff027224 */ /* 0x000fe200078e0006 */
[----:B------:R-:W-:-:S03]  /*0380*/  IABS R6, R11 ;  /* 0x0000000b00067213 */ /* 0x000fc60000000000 */
[----:B------:R-:W-:Y:S02]  /*0390*/  IMAD R5, R2, R7, RZ ;  /* 0x0000000702057224 */ /* 0x000fe400078e02ff */
[----:B------:R-:W-:Y:S02]  /*03a0*/  IMAD.MOV.U32 R2, RZ, RZ, RZ ;  /* 0x000000ffff027224 */ /* 0x000fe400078e00ff */
[----:B------:R-:W-:Y:S02]  /*03b0*/  IMAD.MOV R0, RZ, RZ, -R6 ;  /* 0x000000ffff007224 */ /* 0x000fe400078e0a06 */
        /* <DEDUP_REMOVED lines=9> */
[----:B------:R-:W-:Y:S02]  /*0450*/  ISETP.GE.AND P2, PT, R0, RZ, PT ;  /* 0x000000ff0000720c */ /* 0x000fe40003f46270 */
[----:B------:R-:W1:Y:S05]  /*0460*/  S2R R0, SR_TID.X ;  /* 0x0000000000007919 */ /* 0x000e6a0000002100 */
[----:B------:R-:W-:Y:S01]  /*0470*/  @P0 VIADD R2, R2, 0x1 ;  /* 0x0000000102020836 */ /* 0x000fe20000000000 */
[----:B------:R-:W-:-:S03]  /*0480*/  ISETP.GT.AND P0, PT, R13, 0x7f, PT ;  /* 0x0000007f0d00780c */ /* 0x000fc60003f04270 */
[----:B------:R-:W-:-:S04]  /*0490*/  IMAD.MOV.U32 R6, RZ, RZ, R2 ;  /* 0x000000ffff067224 */ /* 0x000fc800078e0002 */
[----:B------:R-:W-:Y:S01]  /*04a0*/  @!P2 IMAD.MOV R6, RZ, RZ, -R6 ;  /* 0x000000ffff06a224 */ /* 0x000fe200078e0a06 */
[----:B------:R-:W-:-:S05]  /*04b0*/  @!P1 LOP3.LUT R6, RZ, R11, RZ, 0x33, !PT ;  /* 0x0000000bff069212 */ /* 0x000fca00078e33ff */
[----:B------:R-:W-:Y:S01]  /*04c0*/  IMAD.MOV R2, RZ, RZ, -R6 ;  /* 0x000000ffff027224 */ /* 0x000fe200078e0a06 */
[----:B------:R-:W-:Y:S01]  /*04d0*/  @!P0 PRMT R64, RZ, 0x7610, R64 ;  /* 0x00007610ff408816 */ /* 0x000fe20000000040 */
[----:B------:R-:W-:Y:S01]  /*04e0*/  IMAD.SHL.U32 R6, R6, 0x20, RZ ;  /* 0x0000002006067824 */ /* 0x000fe200078e00ff */
[----:B------:R-:W-:Y:S01]  /*04f0*/  @!P0 PRMT R66, RZ, 0x7610, R66 ;  /* 0x00007610ff428816 */ /* 0x000fe20000000042 */
[----:B------:R-:W-:Y:S01]  /*0500*/  IMAD R2, R11, R2, R4 ;  /* 0x000000020b027224 */ /* 0x000fe200078e0204 */
[----:B------:R-:W-:Y:S02]  /*0510*/  @!P0 PRMT R64, R64, 0x5410, RZ ;  /* 0x0000541040408816 */ /* 0x000fe400000000ff */
[----:B------:R-:W-:Y:S01]  /*0520*/  @!P0 PRMT R66, R66, 0x5410, RZ ;  /* 0x0000541042428816 */ /* 0x000fe200000000ff */
[----:B------:R-:W-:Y:S01]  /*0530*/  IMAD.IADD R2, R8, 0x1, R2 ;  /* 0x0000000108027824 */ /* 0x000fe200078e0202 */
[----:B-1----:R-:W-:Y:S02]  /*0540*/  LOP3.LUT R3, R0, 0xf, RZ, 0xc0, !PT ;  /* 0x0000000f00037812 */ /* 0x002fe400078ec0ff */
[----:B------:R-:W-:-:S02]  /*0550*/  SHF.R.U32.HI R24, RZ, 0x4, R0 ;  /* 0x00000004ff187819 */ /* 0x000fc40000011600 */
[----:B------:R-:W-:Y:S01]  /*0560*/  SHF.R.U32.HI R7, RZ, 0x4, R0 ;  /* 0x00000004ff077819 */ /* 0x000fe20000011600 */
[----:B------:R-:W-:Y:S01]  /*0570*/  IMAD R2, R2, 0x10, R3 ;  /* 0x0000001002027824 */ /* 0x000fe200078e0203 */
[----:B------:R-:W-:Y:S01]  /*0580*/  SGXT.U32 R24, R24, 0x3 ;  /* 0x000000031818781a */ /* 0x000fe20000000000 */
[C---:B------:R-:W-:Y:S01]  /*0590*/  @!P0 IMAD.SHL.U32 R3, R0.reuse, 0x20, RZ ;  /* 0x0000002000038824 */ /* 0x040fe200078e00ff */
[----:B------:R-:W-:-:S04]  /*05a0*/  @!P0 SHF.L.U32 R4, R0, 0x1, RZ ;  /* 0x0000000100048819 */ /* 0x000fc800000006ff */
[----:B------:R-:W-:Y:S01]  /*05b0*/  @!P0 LOP3.LUT R5, R3, 0x60, RZ, 0xc0, !PT ;  /* 0x0000006003058812 */ /* 0x000fe200078ec0ff */
[----:B0--3--:R-:W-:Y:S06]  /*05c0*/  @!P0 BRA `(.L_x_0) ;  /* 0x0000003800548947 */ /* 0x009fec0003800000 */
[----:B------:R-:W-:Y:S01]  /*05d0*/  IABS R15, R20 ;  /* 0x00000014000f7213 */ /* 0x000fe20000000000 */
[C---:B------:R-:W-:Y:S01]  /*05e0*/  VIADD R16, R6.reuse, 0x1e ;  /* 0x0000001e06107836 */ /* 0x040fe20000000000 */
[----:B------:R-:W-:Y:S01]  /*05f0*/  IABS R4, R21 ;  /* 0x0000001500047213 */ /* 0x000fe20000000000 */
[C---:B------:R-:W-:Y:S01]  /*0600*/  VIADD R19, R6.reuse, 0x1d ;  /* 0x0000001d06137836 */ /* 0x040fe20000000000 */
[----:B------:R-:W0:Y:S01]  /*0610*/  I2F.RP R5, R15 ;  /* 0x0000000f00057306 */ /* 0x000e220000209400 */
[----:B------:R-:W-:Y:S01]  /*0620*/  IABS R14, R2 ;  /* 0x00000002000e7213 */ /* 0x000fe20000000000 */
[----:B------:R-:W-:Y:S01]  /*0630*/  VIADD R22, R6, 0x1c ;  /* 0x0000001c06167836 */ /* 0x000fe20000000000 */
[----:B------:R-:W-:Y:S01]  /*0640*/  ISETP.GE.AND P2, PT, R16, RZ, PT ;  /* 0x000000ff1000720c */ /* 0x000fe20003f46270 */
[----:B------:R-:W-:Y:S01]  /*0650*/  VIADD R23, R6, 0x1b ;  /* 0x0000001b06177836 */ /* 0x000fe20000000000 */
[----:B------:R-:W-:Y:S01]  /*0660*/  ISETP.GE.AND P4, PT, R2, RZ, PT ;  /* 0x000000ff0200720c */ /* 0x000fe20003f86270 */
[C---:B------:R-:W-:Y:S01]  /*0670*/  VIADD R25, R6.reuse, 0x1a ;  /* 0x0000001a06197836 */ /* 0x040fe20000000000 */
[----:B------:R-:W-:Y:S01]  /*0680*/  IABS R63, R6 ;  /* 0x00000006003f7213 */ /* 0x000fe20000000000 */
[----:B------:R-:W1:Y:S01]  /*0690*/  I2F.RP R3, R4 ;  /* 0x0000000400037306 */ /* 0x000e620000209400 */
[C---:B------:R-:W-:Y:S01]  /*06a0*/  VIADD R26, R6.reuse, 0x19 ;  /* 0x00000019061a7836 */ /* 0x040fe20000000000 */
[----:B------:R-:W2:Y:S01]  /*06b0*/  LDCU UR5, c[0x0][0x3a4] ;  /* 0x00007480ff0577ac */ /* 0x000ea20008000800 */
[----:B------:R-:W-:Y:S01]  /*06c0*/  IABS R18, R25 ;  /* 0x0000001900127213 */ /* 0x000fe20000000000 */
[C---:B------:R-:W-:Y:S01]  /*06d0*/  VIADD R28, R6.reuse, 0x14 ;  /* 0x00000014061c7836 */ /* 0x040fe20000000000 */
[----:B------:R-:W-:Y:S01]  /*06e0*/  CS2R R64, SRZ ;  /* 0x0000000000407805 */ /* 0x000fe2000001ff00 */
[C---:B------:R-:W-:Y:S01]  /*06f0*/  VIADD R30, R6.reuse, 0x12 ;  /* 0x00000012061e7836 */ /* 0x040fe20000000000 */
[----:B------:R-:W-:Y:S01]  /*0700*/  CS2R R66, SRZ ;  /* 0x0000000000427805 */ /* 0x000fe2000001ff00 */
[----:B0-----:R-:W0:Y:S01]  /*0710*/  MUFU.RCP R5, R5 ;  /* 0x0000000500057308 */ /* 0x001e220000001000 */
[----:B------:R-:W-:-:S02]  /*0720*/  VIADD R32, R6, 0xe ;  /* 0x0000000e06207836 */ /* 0x000fc40000000000 */
[----:B------:R-:W-:Y:S01]  /*0730*/  IABS R27, R30 ;  /* 0x0000001e001b7213 */ /* 0x000fe20000000000 */
[C---:B------:R-:W-:Y:S02]  /*0740*/  VIADD R34, R6.reuse, 0x9 ;  /* 0x0000000906227836 */ /* 0x040fe40000000000 */
[----:B------:R-:W-:Y:S01]  /*0750*/  IABS R35, R32 ;  /* 0x0000002000237213 */ /* 0x000fe20000000000 */
[C---:B------:R-:W-:Y:S01]  /*0760*/  VIADD R36, R6.reuse, 0x7 ;  /* 0x0000000706247836 */ /* 0x040fe20000000000 */
[----:B-1----:R-:W1:Y:S01]  /*0770*/  MUFU.RCP R3, R3 ;  /* 0x0000000300037308 */ /* 0x002e620000001000 */
[----:B------:R-:W-:Y:S01]  /*0780*/  IABS R45, R34 ;  /* 0x00000022002d7213 */ /* 0x000fe20000000000 */
[C---:B------:R-:W-:Y:S02]  /*0790*/  VIADD R38, R6.reuse, 0x6 ;  /* 0x0000000606267836 */ /* 0x040fe40000000000 */
[----:B------:R-:W-:Y:S01]  /*07a0*/  IABS R49, R36 ;  /* 0x0000002400317213 */ /* 0x000fe20000000000 */
[----:B------:R-:W-:-:S02]  /*07b0*/  VIADD R40, R6, 0x5 ;  /* 0x0000000506287836 */ /* 0x000fc40000000000 */
[----:B------:R-:W-:Y:S01]  /*07c0*/  IABS R51, R38 ;  /* 0x0000002600337213 */ /* 0x000fe20000000000 */
[C---:B------:R-:W-:Y:S02]  /*07d0*/  VIADD R42, R6.reuse, 0x4 ;  /* 0x00000004062a7836 */ /* 0x040fe40000000000 */
[----:B0-----:R-:W-:Y:S01]  /*07e0*/  VIADD R10, R5, 0xffffffe ;  /* 0x0ffffffe050a7836 */ /* 0x001fe20000000000 */
[----:B------:R-:W-:Y:S01]  /*07f0*/  IABS R53, R40 ;  /* 0x0000002800357213 */ /* 0x000fe20000000000 */
[----:B------:R-:W-:Y:S01]  /*0800*/  VIADD R44, R6, 0x1 ;  /* 0x00000001062c7836 */ /* 0x000fe20000000000 */
[----:B------:R-:W-:Y:S01]  /*0810*/  IABS R55, R42 ;  /* 0x0000002a00377213 */ /* 0x000fe20000000000 */
[----:B------:R0:W3:Y:S01]  /*0820*/  F2I.FTZ.U32.TRUNC.NTZ R11, R10 ;  /* 0x0000000a000b7305 */ /* 0x0000e2000021f000 */
[----:B-1----:R-:W-:Y:S02]  /*0830*/  VIADD R8, R3, 0xffffffe ;  /* 0x0ffffffe03087836 */ /* 0x002fe40000000000 */
[----:B------:R-:W-:-:S05]  /*0840*/  IABS R61, R44 ;  /* 0x0000002c003d7213 */ /* 0x000fca0000000000 */
[----:B------:R1:W4:Y:S01]  /*0850*/  F2I.FTZ.U32.TRUNC.NTZ R9, R8 ;  /* 0x0000000800097305 */ /* 0x000322000021f000 */
[----:B0-----:R-:W-:Y:S02]  /*0860*/  IMAD.MOV.U32 R10, RZ, RZ, RZ ;  /* 0x000000ffff0a7224 */ /* 0x001fe400078e00ff */
[--C-:B---3--:R-:W-:Y:S02]  /*0870*/  IMAD.MOV R12, RZ, RZ, -R11.reuse ;  /* 0x000000ffff0c7224 */ /* 0x108fe400078e0a0b */
[----:B-1----:R-:W-:Y:S02]  /*0880*/  IMAD.MOV.U32 R8, RZ, RZ, RZ ;  /* 0x000000ffff087224 */ /* 0x002fe400078e00ff */
[----:B------:R-:W-:Y:S02]  /*0890*/  IMAD R17, R12, R15, RZ ;  /* 0x0000000f0c117224 */ /* 0x000fe400078e02ff */
[----:B------:R-:W-:Y:S02]  /*08a0*/  IMAD.MOV.U32 R12, RZ, RZ, R14 ;  /* 0x000000ffff0c7224 */ /* 0x000fe400078e000e */
[----:B------:R-:W-:Y:S01]  /*08b0*/  IMAD.HI.U32 R11, R11, R17, R10 ;  /* 0x000000110b0b7227 */ /* 0x000fe200078e000a */
[----:B------:R-:W-:-:S02]  /*08c0*/  IABS R10, R16 ;  /* 0x00000010000a7213 */ /* 0x000fc40000000000 */
[----:B------:R-:W-:Y:S01]  /*08d0*/  IABS R16, R23 ;  /* 0x0000001700107213 */ /* 0x000fe20000000000 */
[----:B----4-:R-:W-:Y:S02]  /*08e0*/  IMAD.MOV R5, RZ, RZ, -R9 ;  /* 0x000000ffff057224 */ /* 0x010fe400078e0a09 */
[----:B------:R-:W-:-:S04]  /*08f0*/  IMAD.HI.U32 R11, R11, R12, RZ ;  /* 0x0000000c0b0b7227 */ /* 0x000fc800078e00ff */
[----:B------:R-:W-:Y:S02]  /*0900*/  VIADD R14, R6, 0x1f ;  /* 0x0000001f060e7836 */ /* 0x000fe40000000000 */
[----:B------:R-:W-:Y:S02]  /*0910*/  IMAD R5, R5, R4, RZ ;  /* 0x0000000405057224 */ /* 0x000fe400078e02ff */
[----:B------:R-:W-:Y:S01]  /*0920*/  IMAD.MOV R11, RZ, RZ, -R11 ;  /* 0x000000ffff0b7224 */ /* 0x000fe200078e0a0b */
[----:B------:R-:W-:Y:S01]  /*0930*/  IABS R3, R14 ;  /* 0x0000000e00037213 */ /* 0x000fe20000000000 */
[----:B------:R-:W-:Y:S01]  /*0940*/  IMAD.HI.U32 R5, R9, R5, R8 ;  /* 0x0000000509057227 */ /* 0x000fe200078e0008 */
[----:B------:R-:W-:Y:S02]  /*0950*/  ISETP.GE.AND P1, PT, R14, RZ, PT ;  /* 0x000000ff0e00720c */ /* 0x000fe40003f26270 */
[----:B------:R-:W-:Y:S01]  /*0960*/  IABS R14, R22 ;  /* 0x00000016000e7213 */ /* 0x000fe20000000000 */
[----:B------:R-:W-:Y:S01]  /*0970*/  IMAD R12, R15, R11, R12 ;  /* 0x0000000b0f0c7224 */ /* 0x000fe200078e020c */
[----:B------:R-:W-:Y:S01]  /*0980*/  IABS R11, R19 ;  /* 0x00000013000b7213 */ /* 0x000fe20000000000 */
[----:B------:R-:W-:-:S03]  /*0990*/  IMAD.MOV.U32 R8, RZ, RZ, R3 ;  /* 0x000000ffff087224 */ /* 0x000fc600078e0003 */
[----:B------:R-:W-:Y:S01]  /*09a0*/  ISETP.GT.U32.AND P0, PT, R15, R12, PT ;  /* 0x0000000c0f00720c */ /* 0x000fe20003f04070 */
[----:B------:R-:W-:-:S04]  /*09b0*/  IMAD.HI.U32 R3, R5, R8, RZ ;  /* 0x0000000805037227 */ /* 0x000fc800078e00ff */
[----:B------:R-:W-:Y:S02]  /*09c0*/  IMAD.MOV R9, RZ, RZ, -R3 ;  /* 0x000000ffff097224 */ /* 0x000fe400078e0a03 */
[----:B------:R-:W-:-:S04]  /*09d0*/  IMAD.HI.U32 R3, R5, R10, RZ ;  /* 0x0000000a05037227 */ /* 0x000fc800078e00ff */
[----:B------:R-:W-:Y:S02]  /*09e0*/  IMAD R8, R4, R9, R8 ;  /* 0x0000000904087224 */ /* 0x000fe400078e0208 */
[----:B------:R-:W-:Y:S01]  /*09f0*/  @!P0 IADD3 R12, PT, PT, R12, -R15, RZ ;  /* 0x8000000f0c0c8210 */ /* 0x000fe20007ffe0ff */
[----:B------:R-:W-:Y:S02]  /*0a00*/  IMAD.MOV R3, RZ, RZ, -R3 ;  /* 0x000000ffff037224 */ /* 0x000fe400078e0a03 */
[----:B------:R-:W-:Y:S01]  /*0a10*/  ISETP.GT.U32.AND P0, PT, R4, R8, PT ;  /* 0x000000080400720c */ /* 0x000fe20003f04070 */
[----:B------:R-:W-:Y:S01]  /*0a20*/  IMAD.HI.U32 R9, R5, R11, RZ ;  /* 0x0000000b05097227 */ /* 0x000fe200078e00ff */
[----:B------:R-:W-:-:S03]  /*0a30*/  ISETP.GT.U32.AND P3, PT, R15, R12, PT ;  /* 0x0000000c0f00720c */ /* 0x000fc60003f64070 */
[C---:B------:R-:W-:Y:S02]  /*0a40*/  IMAD R10, R4.reuse, R3, R10 ;  /* 0x00000003040a7224 */ /* 0x040fe400078e020a */
[----:B------:R-:W-:Y:S02]  /*0a50*/  IMAD.MOV R9, RZ, RZ, -R9 ;  /* 0x000000ffff097224 */ /* 0x000fe400078e0a09 */
[----:B------:R-:W-:Y:S01]  /*0a60*/  IMAD.HI.U32 R3, R5, R14, RZ ;  /* 0x0000000e05037227 */ /* 0x000fe200078e00ff */
[----:B------:R-:W-:-:S03]  /*0a70*/  ISETP.GT.U32.AND P5, PT, R4, R10, PT ;  /* 0x0000000a0400720c */ /* 0x000fc60003fa4070 */
[--C-:B------:R-:W-:Y:S02]  /*0a80*/  @!P0 IMAD.IADD R8, R8, 0x1, -R4.reuse ;  /* 0x0000000108088824 */ /* 0x100fe400078e0a04 */
[----:B------:R-:W-:Y:S02]  /*0a90*/  IMAD R9, R4, R9, R11 ;  /* 0x0000000904097224 */ /* 0x000fe400078e020b */
[----:B------:R-:W-:Y:S01]  /*0aa0*/  @!P3 IMAD.IADD R12, R12, 0x1, -R15 ;  /* 0x000000010c0cb824 */ /* 0x000fe200078e0a0f */
[C---:B------:R-:W-:Y:S01]  /*0ab0*/  ISETP.GT.U32.AND P0, PT, R4.reuse, R8, PT ;  /* 0x000000080400720c */ /* 0x040fe20003f04070 */
[----:B------:R-:W-:Y:S01]  /*0ac0*/  IMAD.HI.U32 R11, R5, R16, RZ ;  /* 0x00000010050b7227 */ /* 0x000fe200078e00ff */
[----:B------:R-:W-:Y:S02]  /*0ad0*/  ISETP.GT.U32.AND P6, PT, R4, R9, PT ;  /* 0x000000090400720c */ /* 0x000fe40003fc4070 */
[----:B------:R-:W-:Y:S01]  /*0ae0*/  ISETP.NE.AND P3, PT, R20, RZ, PT ;  /* 0x000000ff1400720c */ /* 0x000fe20003f65270 */
[----:B------:R-:W-:-:S02]  /*0af0*/  @!P5 IMAD.IADD R10, R10, 0x1, -R4 ;  /* 0x000000010a0ad824 */ /* 0x000fc400078e0a04 */
[----:B------:R-:W-:Y:S02]  /*0b00*/  IMAD.MOV R15, RZ, RZ, -R3 ;  /* 0x000000ffff0f7224 */ /* 0x000fe400078e0a03 */
[----:B------:R-:W-:Y:S01]  /*0b10*/  IMAD.MOV R17, RZ, RZ, -R11 ;  /* 0x000000ffff117224 */ /* 0x000fe200078e0a0b */
[C---:B------:R-:W-:Y:S01]  /*0b20*/  ISETP.GT.U32.AND P5, PT, R4.reuse, R10, PT ;  /* 0x0000000a0400720c */ /* 0x040fe20003fa4070 */
[----:B------:R-:W-:Y:S02]  /*0b30*/  IMAD R11, R4, R15, R14 ;  /* 0x0000000f040b7224 */ /* 0x000fe400078e020e */
[----:B------:R-:W-:Y:S01]  /*0b40*/  IMAD.HI.U32 R14, R5, R18, RZ ;  /* 0x00000012050e7227 */ /* 0x000fe200078e00ff */
[----:B------:R-:W-:Y:S02]  /*0b50*/  @!P0 IADD3 R8, PT, PT, R8, -R4, RZ ;  /* 0x8000000408088210 */ /* 0x000fe40007ffe0ff */
[----:B------:R-:W-:Y:S01]  /*0b60*/  ISETP.GE.AND P0, PT, R22, RZ, PT ;  /* 0x000000ff1600720c */ /* 0x000fe20003f06270 */
[----:B------:R-:W-:-:S02]  /*0b70*/  IMAD.MOV.U32 R3, RZ, RZ, R12 ;  /* 0x000000ffff037224 */ /* 0x000fc400078e000c */
[C---:B------:R-:W-:Y:S01]  /*0b80*/  IMAD R12, R4.reuse, R17, R16 ;  /* 0x00000011040c7224 */ /* 0x040fe200078e0210 */
[----:B------:R-:W-:Y:S01]  /*0b90*/  IABS R16, R26 ;  /* 0x0000001a00107213 */ /* 0x000fe20000000000 */
[----:B------:R-:W-:Y:S02]  /*0ba0*/  IMAD.MOV R17, RZ, RZ, -R14 ;  /* 0x000000ffff117224 */ /* 0x000fe400078e0a0e */
[----:B------:R-:W-:Y:S01]  /*0bb0*/  @!P1 IMAD.MOV R8, RZ, RZ, -R8 ;  /* 0x000000ffff089224 */ /* 0x000fe200078e0a08 */
[C---:B------:R-:W-:Y:S01]  /*0bc0*/  ISETP.GT.U32.AND P1, PT, R4.reuse, R12, PT ;  /* 0x0000000c0400720c */ /* 0x040fe20003f24070 */
[----:B------:R-:W-:Y:S02]  /*0bd0*/  IMAD R14, R4, R17, R18 ;  /* 0x00000011040e7224 */ /* 0x000fe400078e0212 */
[--C-:B------:R-:W-:Y:S02]  /*0be0*/  @!P5 IMAD.IADD R10, R10, 0x1, -R4.reuse ;  /* 0x000000010a0ad824 */ /* 0x100fe400078e0a04 */
[----:B------:R-:W-:Y:S01]  /*0bf0*/  @!P6 IMAD.IADD R9, R9, 0x1, -R4 ;  /* 0x000000010909e824 */ /* 0x000fe200078e0a04 */
[----:B------:R-:W-:Y:S01]  /*0c00*/  ISETP.GT.U32.AND P5, PT, R4, R14, PT ;  /* 0x0000000e0400720c */ /* 0x000fe20003fa4070 */
[----:B------:R-:W-:Y:S01]  /*0c10*/  VIADD R18, R6, 0x18 ;  /* 0x0000001806127836 */ /* 0x000fe20000000000 */
[----:B------:R-:W-:Y:S01]  /*0c20*/  ISETP.GT.U32.AND P6, PT, R4, R11, PT ;  /* 0x0000000b0400720c */ /* 0x000fe20003fc4070 */
[----:B------:R-:W-:-:S03]  /*0c30*/  IMAD.HI.U32 R15, R5, R16, RZ ;  /* 0x00000010050f7227 */ /* 0x000fc600078e00ff */
[----:B------:R-:W-:Y:S01]  /*0c40*/  IABS R17, R18 ;  /* 0x0000001200117213 */ /* 0x000fe20000000000 */
[----:B------:R-:W-:Y:S01]  /*0c50*/  @!P4 IMAD.MOV R3, RZ, RZ, -R3 ;  /* 0x000000ffff03c224 */ /* 0x000fe200078e0a03 */
[----:B------:R-:W-:Y:S01]  /*0c60*/  @!P3 LOP3.LUT R3, RZ, R20, RZ, 0x33, !PT ;  /* 0x00000014ff03b212 */ /* 0x000fe200078e33ff */
[----:B------:R-:W-:Y:S01]  /*0c70*/  IMAD.MOV R15, RZ, RZ, -R15 ;  /* 0x000000ffff0f7224 */ /* 0x000fe200078e0a0f */
[----:B------:R-:W-:Y:S01]  /*0c80*/  ISETP.GT.U32.AND P3, PT, R4, R9, PT ;  /* 0x000000090400720c */ /* 0x000fe20003f64070 */
[----:B------:R-:W-:Y:S01]  /*0c90*/  VIADD R22, R6, 0x17 ;  /* 0x0000001706167836 */ /* 0x000fe20000000000 */
[----:B------:R-:W-:Y:S01]  /*0ca0*/  ISETP.GE.AND P4, PT, R19, RZ, PT ;  /* 0x000000ff1300720c */ /* 0x000fe20003f86270 */
[----:B------:R-:W-:Y:S02]  /*0cb0*/  IMAD R15, R4, R15, R16 ;  /* 0x0000000f040f7224 */ /* 0x000fe400078e0210 */
[----:B------:R-:W-:Y:S01]  /*0cc0*/  @!P1 IMAD.IADD R12, R12, 0x1, -R4 ;  /* 0x000000010c0c9824 */ /* 0x000fe200078e0a04 */
[----:B------:R-:W-:Y:S01]  /*0cd0*/  IABS R19, R22 ;  /* 0x0000001600137213 */ /* 0x000fe20000000000 */
[----:B------:R-:W-:-:S04]  /*0ce0*/  IMAD.HI.U32 R16, R5, R17, RZ ;  /* 0x0000001105107227 */ /* 0x000fc800078e00ff */
[----:B------:R-:W-:Y:S01]  /*0cf0*/  @!P5 IMAD.IADD R14, R14, 0x1, -R4 ;  /* 0x000000010e0ed824 */ /* 0x000fe200078e0a04 */
[C---:B------:R-:W-:Y:S01]  /*0d00*/  ISETP.GT.U32.AND P5, PT, R4.reuse, R12, PT ;  /* 0x0000000c0400720c */ /* 0x040fe20003fa4070 */
[----:B------:R-:W-:Y:S02]  /*0d10*/  IMAD.MOV R16, RZ, RZ, -R16 ;  /* 0x000000ffff107224 */ /* 0x000fe400078e0a10 */
[----:B------:R-:W-:Y:S01]  /*0d20*/  @!P2 IMAD.MOV R10, RZ, RZ, -R10 ;  /* 0x000000ffff0aa224 */ /* 0x000fe200078e0a0a */
[C---:B------:R-:W-:Y:S01]  /*0d30*/  ISETP.GT.U32.AND P2, PT, R4.reuse, R14, PT ;  /* 0x0000000e0400720c */ /* 0x040fe20003f44070 */
[----:B------:R-:W-:Y:S01]  /*0d40*/  @!P3 IMAD.IADD R9, R9, 0x1, -R4 ;  /* 0x000000010909b824 */ /* 0x000fe200078e0a04 */
[----:B------:R-:W-:Y:S01]  /*0d50*/  ISETP.GE.AND P3, PT, R23, RZ, PT ;  /* 0x000000ff1700720c */ /* 0x000fe20003f66270 */
[----:B------:R-:W-:Y:S01]  /*0d60*/  IMAD R16, R4, R16, R17 ;  /* 0x0000001004107224 */ /* 0x000fe200078e0211 */
[----:B------:R-:W-:Y:S01]  /*0d70*/  IABS R23, R28 ;  /* 0x0000001c00177213 */ /* 0x000fe20000000000 */
[----:B------:R-:W-:-:S04]  /*0d80*/  IMAD.HI.U32 R17, R5, R19, RZ ;  /* 0x0000001305117227 */ /* 0x000fc800078e00ff */
[----:B------:R-:W-:Y:S02]  /*0d90*/  IMAD.MOV R17, RZ, RZ, -R17 ;  /* 0x000000ffff117224 */ /* 0x000fe400078e0a11 */
[--C-:B------:R-:W-:Y:S01]  /*0da0*/  @!P5 IMAD.IADD R12, R12, 0x1, -R4.reuse ;  /* 0x000000010c0cd824 */ /* 0x100fe200078e0a04 */
[----:B------:R-:W-:Y:S01]  /*0db0*/  ISETP.GE.AND P5, PT, R18, RZ, PT ;  /* 0x000000ff1200720c */ /* 0x000fe20003fa6270 */
[----:B------:R-:W-:Y:S02]  /*0dc0*/  IMAD R17, R4, R17, R19 ;  /* 0x0000001104117224 */ /* 0x000fe400078e0213 */
[--C-:B------:R-:W-:Y:S01]  /*0dd0*/  @!P6 IMAD.IADD R11, R11, 0x1, -R4.reuse ;  /* 0x000000010b0be824 */ /* 0x100fe200078e0a04 */
[----:B------:R-:W-:Y:S01]  /*0de0*/  ISETP.GE.AND P6, PT, R25, RZ, PT ;  /* 0x000000ff1900720c */ /* 0x000fe20003fc6270 */
[----:B------:R-:W-:Y:S02]  /*0df0*/  VIADD R25, R6, 0x16 ;  /* 0x0000001606197836 */ /* 0x000fe40000000000 */
[----:B------:R-:W-:Y:S01]  /*0e00*/  @!P2 IMAD.IADD R14, R14, 0x1, -R4 ;  /* 0x000000010e0ea824 */ /* 0x000fe200078e0a04 */
[C---:B------:R-:W-:Y:S01]  /*0e10*/  ISETP.GT.U32.AND P2, PT, R4.reuse, R16, PT ;  /* 0x000000100400720c */ /* 0x040fe20003f44070 */
[----:B------:R-:W-:Y:S01]  /*0e20*/  @!P3 IMAD.MOV R12, RZ, RZ, -R12 ;  /* 0x000000ffff0cb224 */ /* 0x000fe200078e0a0c */
[C---:B------:R-:W-:Y:S01]  /*0e30*/  ISETP.GT.U32.AND P3, PT, R4.reuse, R17, PT ;  /* 0x000000110400720c */ /* 0x040fe20003f64070 */
[----:B------:R-:W-:Y:S01]  /*0e40*/  @!P4 IMAD.MOV R9, RZ, RZ, -R9 ;  /* 0x000000ffff09c224 */ /* 0x000fe200078e0a09 */
[C---:B------:R-:W-:Y:S01]  /*0e50*/  ISETP.GT.U32.AND P1, PT, R4.reuse, R11, PT ;  /* 0x0000000b0400720c */ /* 0x040fe20003f24070 */
[----:B--2---:R-:W-:Y:S01]  /*0e60*/  IMAD R3, R3, UR5, RZ ;  /* 0x0000000503037c24 */ /* 0x004fe2000f8e02ff */
[----:B------:R-:W-:Y:S01]  /*0e70*/  IABS R20, R25 ;  /* 0x0000001900147213 */ /* 0x000fe20000000000 */
[----:B------:R-:W0:Y:S01]  /*0e80*/  LDCU UR5, c[0x0][0x3a0] ;  /* 0x00007400ff0577ac */ /* 0x000e220008000800 */
[----:B------:R-:W-:Y:S01]  /*0e90*/  ISETP.GT.U32.AND P4, PT, R4, R15, PT ;  /* 0x0000000f0400720c */ /* 0x000fe20003f84070 */
[----:B------:R-:W-:-:S02]  /*0ea0*/  @!P6 IMAD.MOV R14, RZ, RZ, -R14 ;  /* 0x000000ffff0ee224 */ /* 0x000fc400078e0a0e */
[----:B------:R-:W-:-:S04]  /*0eb0*/  IMAD.HI.U32 R18, R5, R20, RZ ;  /* 0x0000001405127227 */ /* 0x000fc800078e00ff */
[----:B------:R-:W-:Y:S02]  /*0ec0*/  IMAD.MOV R19, RZ, RZ, -R18 ;  /* 0x000000ffff137224 */ /* 0x000fe400078e0a12 */
[--C-:B------:R-:W-:Y:S01]  /*0ed0*/  @!P2 IMAD.IADD R16, R16, 0x1, -R4.reuse ;  /* 0x000000011010a824 */ /* 0x100fe200078e0a04 */
[----:B------:R-:W-:Y:S01]  /*0ee0*/  @!P1 IADD3 R11, PT, PT, R11, -R4, RZ ;  /* 0x800000040b0b9210 */ /* 0x000fe20007ffe0ff */
[----:B------:R-:W-:Y:S01]  /*0ef0*/  @!P3 IMAD.IADD R17, R17, 0x1, -R4 ;  /* 0x000000011111b824 */ /* 0x000fe200078e0a04 */
[----:B------:R-:W-:Y:S01]  /*0f00*/  ISETP.GE.AND P1, PT, R26, RZ, PT ;  /* 0x000000ff1a00720c */ /* 0x000fe20003f26270 */
[C---:B------:R-:W-:Y:S01]  /*0f10*/  IMAD R18, R4.reuse, R19, R20 ;  /* 0x0000001304127224 */ /* 0x040fe200078e0214 */
[C---:B------:R-:W-:Y:S01]  /*0f20*/  ISETP.GT.U32.AND P2, PT, R4.reuse, R16, PT ;  /* 0x000000100400720c */ /* 0x040fe20003f44070 */
[----:B------:R-:W-:Y:S01]  /*0f30*/  @!P4 IMAD.IADD R15, R15, 0x1, -R4 ;  /* 0x000000010f0fc824 */ /* 0x000fe200078e0a04 */
[----:B------:R-:W-:Y:S01]  /*0f40*/  ISETP.GT.U32.AND P3, PT, R4, R17, PT ;  /* 0x000000110400720c */ /* 0x000fe20003f64070 */
[----:B------:R-:W-:Y:S01]  /*0f50*/  IMAD.HI.U32 R20, R5, R23, RZ ;  /* 0x0000001705147227 */ /* 0x000fe200078e00ff */
[----:B------:R-:W-:-:S02]  /*0f60*/  ISETP.GE.AND P4, PT, R22, RZ, PT ;  /* 0x000000ff1600720c */ /* 0x000fc40003f86270 */
[C---:B------:R-:W-:Y:S01]  /*0f70*/  ISETP.GT.U32.AND P6, PT, R4.reuse, R18, PT ;  /* 0x000000120400720c */ /* 0x040fe20003fc4070 */
[----:B------:R-:W-:Y:S01]  /*0f80*/  @!P0 IMAD.MOV R11, RZ, RZ, -R11 ;  /* 0x000000ffff0b8224 */ /* 0x000fe200078e0a0b */
[----:B------:R-:W-:Y:S01]  /*0f90*/  ISETP.GT.U32.AND P0, PT, R4, R15, PT ;  /* 0x0000000f0400720c */ /* 0x000fe20003f04070 */
[----:B------:R-:W-:Y:S01]  /*0fa0*/  VIADD R26, R6, 0x15 ;  /* 0x00000015061a7836 */ /* 0x000fe20000000000 */
[----:B------:R-:W-:-:S03]  /*0fb0*/  IADD3 R20, PT, PT, -R20, RZ, RZ ;  /* 0x000000ff14147210 */ /* 0x000fc60007ffe1ff */
[--C-:B------:R-:W-:Y:S01]  /*0fc0*/  @!P2 IMAD.IADD R16, R16, 0x1, -R4.reuse ;  /* 0x000000011010a824 */ /* 0x100fe200078e0a04 */
[----:B------:R-:W-:Y:S01]  /*0fd0*/  IABS R22, R26 ;  /* 0x0000001a00167213 */ /* 0x000fe20000000000 */
[----:B------:R-:W-:Y:S01]  /*0fe0*/  IMAD R23, R4, R20, R23 ;  /* 0x0000001404177224 */ /* 0x000fe200078e0217 */
[----:B------:R-:W-:Y:S01]  /*0ff0*/  ISETP.GE.AND P2, PT, R26, RZ, PT ;  /* 0x000000ff1a00720c */ /* 0x000fe20003f46270 */
[--C-:B------:R-:W-:Y:S02]  /*1000*/  @!P3 IMAD.IADD R17, R17, 0x1, -R4.reuse ;  /* 0x000000011111b824 */ /* 0x100fe400078e0a04 */
[----:B------:R-:W-:Y:S01]  /*1010*/  VIADD R26, R6, 0x13 ;  /* 0x00000013061a7836 */ /* 0x000fe20000000000 */
[----:B------:R-:W-:Y:S01]  /*1020*/  ISETP.GT.U32.AND P3, PT, R4, R23, PT ;  /* 0x000000170400720c */ /* 0x000fe20003f64070 */
[----:B------:R-:W-:Y:S01]  /*1030*/  @!P0 IMAD.IADD R15, R15, 0x1, -R4 ;  /* 0x000000010f0f8824 */ /* 0x000fe200078e0a04 */
[----:B------:R-:W-:Y:S01]  /*1040*/  ISETP.GE.AND P0, PT, R25, RZ, PT ;  /* 0x000000ff1900720c */ /* 0x000fe20003f06270 */
[----:B------:R-:W-:Y:S01]  /*1050*/  @!P5 IMAD.MOV R16, RZ, RZ, -R16 ;  /* 0x000000ffff10d224 */ /* 0x000fe200078e0a10 */
[----:B------:R-:W-:Y:S01]  /*1060*/  IABS R25, R26 ;  /* 0x0000001a00197213 */ /* 0x000fe20000000000 */
[----:B------:R-:W-:Y:S01]  /*1070*/  @!P6 IMAD.IADD R18, R18, 0x1, -R4 ;  /* 0x000000011212e824 */ /* 0x000fe200078e0a04 */
[----:B------:R-:W-:Y:S01]  /*1080*/  ISETP.GE.AND P5, PT, R28, RZ, PT ;  /* 0x000000ff1c00720c */ /* 0x000fe20003fa6270 */
[----:B------:R-:W-:Y:S01]  /*1090*/  VIADD R28, R6, 0x11 ;  /* 0x00000011061c7836 */ /* 0x000fe20000000000 */
[----:B------:R-:W-:Y:S01]  /*10a0*/  @!P4 IADD3 R17, PT, PT, -R17, RZ, RZ ;  /* 0x000000ff1111c210 */ /* 0x000fe20007ffe1ff */
[----:B------:R-:W-:Y:S01]  /*10b0*/  IMAD.HI.U32 R20, R5, R25, RZ ;  /* 0x0000001905147227 */ /* 0x000fe200078e00ff */
[----:B------:R-:W-:-:S02]  /*10c0*/  ISETP.GT.U32.AND P6, PT, R4, R18, PT ;  /* 0x000000120400720c */ /* 0x000fc40003fc4070 */
[----:B------:R-:W-:Y:S01]  /*10d0*/  IABS R29, R28 ;  /* 0x0000001c001d7213 */ /* 0x000fe20000000000 */
[----:B------:R-:W-:Y:S02]  /*10e0*/  @!P3 IMAD.IADD R23, R23, 0x1, -R4 ;  /* 0x000000011717b824 */ /* 0x000fe400078e0a04 */
[----:B------:R-:W-:Y:S02]  /*10f0*/  IMAD.MOV R20, RZ, RZ, -R20 ;  /* 0x000000ffff147224 */ /* 0x000fe400078e0a14 */
[----:B------:R-:W-:Y:S01]  /*1100*/  IMAD.HI.U32 R19, R5, R22, RZ ;  /* 0x0000001605137227 */ /* 0x000fe200078e00ff */
[----:B------:R-:W-:-:S03]  /*1110*/  ISETP.GT.U32.AND P3, PT, R4, R23, PT ;  /* 0x000000170400720c */ /* 0x000fc60003f64070 */
[----:B------:R-:W-:Y:S02]  /*1120*/  IMAD R25, R4, R20, R25 ;  /* 0x0000001404197224 */ /* 0x000fe400078e0219 */
[----:B------:R-:W-:-:S03]  /*1130*/  IMAD.HI.U32 R20, R5, R29, RZ ;  /* 0x0000001d05147227 */ /* 0x000fc600078e00ff */
[----:B------:R-:W-:Y:S01]  /*1140*/  ISETP.GT.U32.AND P4, PT, R4, R25, PT ;  /* 0x000000190400720c */ /* 0x000fe20003f84070 */
[----:B------:R-:W-:Y:S02]  /*1150*/  IMAD.MOV R20, RZ, RZ, -R20 ;  /* 0x000000ffff147224 */ /* 0x000fe400078e0a14 */
[--C-:B------:R-:W-:Y:S01]  /*1160*/  @!P6 IMAD.IADD R18, R18, 0x1, -R4.reuse ;  /* 0x000000011212e824 */ /* 0x100fe200078e0a04 */
[----:B------:R-:W-:Y:S01]  /*1170*/  ISETP.GE.AND P6, PT, R26, RZ, PT ;  /* 0x000000ff1a00720c */ /* 0x000fe20003fc6270 */
[----:B------:R-:W-:Y:S02]  /*1180*/  IMAD R29, R4, R20, R29 ;  /* 0x00000014041d7224 */ /* 0x000fe400078e021d */
[----:B------:R-:W-:Y:S02]  /*1190*/  @!P3 IMAD.IADD R23, R23, 0x1, -R4 ;  /* 0x000000011717b824 */ /* 0x000fe400078e0a04 */
[----:B------:R-:W-:Y:S01]  /*11a0*/  VIADD R26, R6, 0x10 ;  /* 0x00000010061a7836 */ /* 0x000fe20000000000 */
[----:B------:R-:W-:Y:S01]  /*11b0*/  ISETP.GT.U32.AND P3, PT, R4, R29, PT ;  /* 0x0000001d0400720c */ /* 0x000fe20003f64070 */
[----:B------:R-:W-:-:S02]  /*11c0*/  IMAD.MOV R19, RZ, RZ, -R19 ;  /* 0x000000ffff137224 */ /* 0x000fc400078e0a13 */
[----:B------:R-:W-:Y:S01]  /*11d0*/  @!P0 IMAD.MOV R18, RZ, RZ, -R18 ;  /* 0x000000ffff128224 */ /* 0x000fe200078e0a12 */
[----:B------:R-:W-:Y:S01]  /*11e0*/  IABS R31, R26 ;  /* 0x0000001a001f7213 */ /* 0x000fe20000000000 */
[----:B------:R-:W-:Y:S01]  /*11f0*/  IMAD R19, R4, R19, R22 ;  /* 0x0000001304137224 */ /* 0x000fe200078e0216 */
[----:B------:R-:W-:Y:S01]  /*1200*/  ISETP.GE.AND P0, PT, R30, RZ, PT ;  /* 0x000000ff1e00720c */ /* 0x000fe20003f06270 */
[----:B------:R-:W-:Y:S02]  /*1210*/  VIADD R30, R6, 0xf ;  /* 0x0000000f061e7836 */ /* 0x000fe40000000000 */
[----:B------:R-:W-:-:S03]  /*1220*/  IMAD.HI.U32 R20, R5, R31, RZ ;  /* 0x0000001f05147227 */ /* 0x000fc600078e00ff */
[----:B------:R-:W-:Y:S01]  /*1230*/  IABS R33, R30 ;  /* 0x0000001e00217213 */ /* 0x000fe20000000000 */
[----:B------:R-:W-:Y:S01]  /*1240*/  @!P1 IMAD.MOV R15, RZ, RZ, -R15 ;  /* 0x000000ffff0f9224 */ /* 0x000fe200078e0a0f */
[C---:B------:R-:W-:Y:S01]  /*1250*/  ISETP.GT.U32.AND P1, PT, R4.reuse, R19, PT ;  /* 0x000000130400720c */ /* 0x040fe20003f24070 */
[----:B------:R-:W-:Y:S02]  /*1260*/  @!P3 IMAD.IADD R29, R29, 0x1, -R4 ;  /* 0x000000011d1db824 */ /* 0x000fe400078e0a04 */
[----:B------:R-:W-:Y:S02]  /*1270*/  IMAD.MOV R20, RZ, RZ, -R20 ;  /* 0x000000ffff147224 */ /* 0x000fe400078e0a14 */
[----:B------:R-:W-:Y:S01]  /*1280*/  IMAD.HI.U32 R22, R5, R27, RZ ;  /* 0x0000001b05167227 */ /* 0x000fe200078e00ff */
[----:B------:R-:W-:-:S03]  /*1290*/  ISETP.GT.U32.AND P3, PT, R4, R29, PT ;  /* 0x0000001d0400720c */ /* 0x000fc60003f64070 */
[----:B------:R-:W-:Y:S02]  /*12a0*/  IMAD R31, R4, R20, R31 ;  /* 0x00000014041f7224 */ /* 0x000fe400078e021f */
[----:B------:R-:W-:-:S04]  /*12b0*/  IMAD.HI.U32 R20, R5, R33, RZ ;  /* 0x0000002105147227 */ /* 0x000fc800078e00ff */
[----:B------:R-:W-:Y:S02]  /*12c0*/  IMAD.MOV R20, RZ, RZ, -R20 ;  /* 0x000000ffff147224 */ /* 0x000fe400078e0a14 */
[--C-:B------:R-:W-:Y:S02]  /*12d0*/  @!P1 IMAD.IADD R19, R19, 0x1, -R4.reuse ;  /* 0x0000000113139824 */ /* 0x100fe400078e0a04 */
[C---:B------:R-:W-:Y:S02]  /*12e0*/  IMAD R33, R4.reuse, R20, R33 ;  /* 0x0000001404217224 */ /* 0x040fe400078e0221 */
[----:B------:R-:W-:Y:S01]  /*12f0*/  @!P3 IMAD.IADD R29, R29, 0x1, -R4 ;  /* 0x000000011d1db824 */ /* 0x000fe200078e0a04 */
[C---:B------:R-:W-:Y:S01]  /*1300*/  ISETP.GT.U32.AND P1, PT, R4.reuse, R19, PT ;  /* 0x000000130400720c */ /* 0x040fe20003f24070 */
[----:B------:R-:W-:Y:S01]  /*1310*/  IMAD.MOV R22, RZ, RZ, -R22 ;  /* 0x000000ffff167224 */ /* 0x000fe200078e0a16 */
[----:B------:R-:W-:Y:S01]  /*1320*/  ISETP.GT.U32.AND P3, PT, R4, R33, PT ;  /* 0x000000210400720c */ /* 0x000fe20003f64070 */
[----:B------:R-:W-:-:S02]  /*1330*/  @!P4 IMAD.IADD R25, R25, 0x1, -R4 ;  /* 0x000000011919c824 */ /* 0x000fc400078e0a04 */
[C---:B------:R-:W-:Y:S02]  /*1340*/  IMAD R27, R4.reuse, R22, R27 ;  /* 0x00000016041b7224 */ /* 0x040fe400078e021b */
[----:B------:R-:W-:Y:S01]  /*1350*/  IMAD.HI.U32 R22, R5, R35, RZ ;  /* 0x0000002305167227 */ /* 0x000fe200078e00ff */
[----:B------:R-:W-:-:S03]  /*1360*/  ISETP.GT.U32.AND P4, PT, R4, R25, PT ;  /* 0x000000190400720c */ /* 0x000fc60003f84070 */
[----:B------:R-:W-:Y:S01]  /*1370*/  VIADD R20, R6, 0xd ;  /* 0x0000000d06147836 */ /* 0x000fe20000000000 */
[----:B------:R-:W-:Y:S01]  /*1380*/  IADD3 R22, PT, PT, -R22, RZ, RZ ;  /* 0x000000ff16167210 */ /* 0x000fe20007ffe1ff */
[--C-:B------:R-:W-:Y:S01]  /*1390*/  @!P1 IMAD.IADD R19, R19, 0x1, -R4.reuse ;  /* 0x0000000113139824 */ /* 0x100fe200078e0a04 */
[C---:B------:R-:W-:Y:S01]  /*13a0*/  ISETP.GT.U32.AND P1, PT, R4.reuse, R27, PT ;  /* 0x0000001b0400720c */ /* 0x040fe20003f24070 */
[--C-:B------:R-:W-:Y:S01]  /*13b0*/  @!P3 IMAD.IADD R33, R33, 0x1, -R4.reuse ;  /* 0x000000012121b824 */ /* 0x100fe200078e0a04 */
[----:B------:R-:W-:Y:S01]  /*13c0*/  IABS R37, R20 ;  /* 0x0000001400257213 */ /* 0x000fe20000000000 */
[C---:B------:R-:W-:Y:S02]  /*13d0*/  IMAD R35, R4.reuse, R22, R35 ;  /* 0x0000001604237224 */ /* 0x040fe400078e0223 */
[----:B------:R-:W-:Y:S01]  /*13e0*/  @!P2 IMAD.MOV R19, RZ, RZ, -R19 ;  /* 0x000000ffff13a224 */ /* 0x000fe200078e0a13 */
[C---:B------:R-:W-:Y:S01]  /*13f0*/  ISETP.GT.U32.AND P3, PT, R4.reuse, R33, PT ;  /* 0x000000210400720c */ /* 0x040fe20003f64070 */
[----:B------:R-:W-:Y:S01]  /*1400*/  @!P4 IMAD.IADD R25, R25, 0x1, -R4 ;  /* 0x000000011919c824 */ /* 0x000fe200078e0a04 */
[----:B------:R-:W-:Y:S01]  /*1410*/  ISETP.GT.U32.AND P4, PT, R4, R31, PT ;  /* 0x0000001f0400720c */ /* 0x000fe20003f84070 */
[----:B------:R-:W-:-:S02]  /*1420*/  VIADD R22, R6, 0xc ;  /* 0x0000000c06167836 */ /* 0x000fc40000000000 */
[----:B------:R-:W-:Y:S01]  /*1430*/  @!P5 IMAD.MOV R23, RZ, RZ, -R23 ;  /* 0x000000ffff17d224 */ /* 0x000fe200078e0a17 */
[----:B------:R-:W-:Y:S01]  /*1440*/  ISETP.GE.AND P5, PT, R26, RZ, PT ;  /* 0x000000ff1a00720c */ /* 0x000fe20003fa6270 */
[--C-:B------:R-:W-:Y:S01]  /*1450*/  @!P1 IMAD.IADD R27, R27, 0x1, -R4.reuse ;  /* 0x000000011b1b9824 */ /* 0x100fe200078e0a04 */
[----:B------:R-:W-:Y:S01]  /*1460*/  ISETP.GE.AND P1, PT, R28, RZ, PT ;  /* 0x000000ff1c00720c */ /* 0x000fe20003f26270 */
[----:B------:R-:W-:Y:S01]  /*1470*/  @!P6 IMAD.MOV R25, RZ, RZ, -R25 ;  /* 0x000000ffff19e224 */ /* 0x000fe200078e0a19 */
[----:B------:R-:W-:Y:S01]  /*1480*/  IABS R39, R22 ;  /* 0x0000001600277213 */ /* 0x000fe20000000000 */
[----:B------:R-:W-:Y:S01]  /*1490*/  VIADD R26, R6, 0xb ;  /* 0x0000000b061a7836 */ /* 0x000fe20000000000 */
[C---:B------:R-:W-:Y:S01]  /*14a0*/  ISETP.GT.U32.AND P2, PT, R4.reuse, R27, PT ;  /* 0x0000001b0400720c */ /* 0x040fe20003f44070 */
[--C-:B------:R-:W-:Y:S01]  /*14b0*/  @!P3 IMAD.IADD R33, R33, 0x1, -R4.reuse ;  /* 0x000000012121b824 */ /* 0x100fe200078e0a04 */
[----:B------:R-:W-:Y:S01]  /*14c0*/  ISETP.GT.U32.AND P3, PT, R4, R35, PT ;  /* 0x000000230400720c */ /* 0x000fe20003f64070 */
[----:B------:R-:W-:Y:S01]  /*14d0*/  @!P4 IMAD.IADD R31, R31, 0x1, -R4 ;  /* 0x000000011f1fc824 */ /* 0x000fe200078e0a04 */
[----:B------:R-:W-:Y:S01]  /*14e0*/  ISETP.GE.AND P6, PT, R30, RZ, PT ;  /* 0x000000ff1e00720c */ /* 0x000fe20003fc6270 */
[----:B------:R-:W-:Y:S01]  /*14f0*/  IMAD.HI.U32 R30, R5, R45, RZ ;  /* 0x0000002d051e7227 */ /* 0x000fe200078e00ff */
[----:B------:R-:W-:-:S02]  /*1500*/  IABS R41, R26 ;  /* 0x0000001a00297213 */ /* 0x000fc40000000000 */
[----:B------:R-:W-:Y:S01]  /*1510*/  ISETP.GT.U32.AND P4, PT, R4, R31, PT ;  /* 0x0000001f0400720c */ /* 0x000fe20003f84070 */
[----:B------:R-:W-:Y:S01]  /*1520*/  @!P1 IMAD.MOV R29, RZ, RZ, -R29 ;  /* 0x000000ffff1d9224 */ /* 0x000fe200078e0a1d */
[----:B------:R-:W-:Y:S01]  /*1530*/  ISETP.GE.AND P1, PT, R22, RZ, PT ;  /* 0x000000ff1600720c */ /* 0x000fe20003f26270 */
[----:B------:R-:W-:-:S04]  /*1540*/  IMAD.HI.U32 R22, R5, R39, RZ ;  /* 0x0000002705167227 */ /* 0x000fc800078e00ff */
[--C-:B------:R-:W-:Y:S01]  /*1550*/  @!P2 IMAD.IADD R27, R27, 0x1, -R4.reuse ;  /* 0x000000011b1ba824 */ /* 0x100fe200078e0a04 */
[----:B------:R-:W-:Y:S01]  /*1560*/  ISETP.GE.AND P2, PT, R32, RZ, PT ;  /* 0x000000ff2000720c */ /* 0x000fe20003f46270 */
[----:B------:R-:W-:Y:S02]  /*1570*/  @!P3 IMAD.IADD R35, R35, 0x1, -R4 ;  /* 0x000000012323b824 */ /* 0x000fe400078e0a04 */
[----:B------:R-:W-:Y:S01]  /*1580*/  @!P0 IMAD.MOV R27, RZ, RZ, -R27 ;  /* 0x000000ffff1b8224 */ /* 0x000fe200078e0a1b */
[----:B------:R-:W-:Y:S01]  /*1590*/  ISETP.GE.AND P0, PT, R20, RZ, PT ;  /* 0x000000ff1400720c */ /* 0x000fe20003f06270 */
[----:B------:R-:W-:Y:S01]  /*15a0*/  IMAD.HI.U32 R20, R5, R37, RZ ;  /* 0x0000002505147227 */ /* 0x000fe200078e00ff */
[----:B------:R-:W-:-:S03]  /*15b0*/  ISETP.GT.U32.AND P3, PT, R4, R35, PT ;  /* 0x000000230400720c */ /* 0x000fc60003f64070 */
[----:B------:R-:W-:Y:S01]  /*15c0*/  IMAD.MOV R22, RZ, RZ, -R22 ;  /* 0x000000ffff167224 */ /* 0x000fe200078e0a16 */
[----:B------:R-:W-:Y:S01]  /*15d0*/  IADD3 R20, PT, PT, -R20, RZ, RZ ;  /* 0x000000ff14147210 */ /* 0x000fe20007ffe1ff */
[----:B------:R-:W-:Y:S02]  /*15e0*/  VIADD R32, R6, 0xa ;  /* 0x0000000a06207836 */ /* 0x000fe40000000000 */
[C---:B------:R-:W-:Y:S02]  /*15f0*/  IMAD R39, R4.reuse, R22, R39 ;  /* 0x0000001604277224 */ /* 0x040fe400078e0227 */
[C---:B------:R-:W-:Y:S01]  /*1600*/  IMAD R37, R4.reuse, R20, R37 ;  /* 0x0000001404257224 */ /* 0x040fe200078e0225 */
[----:B------:R-:W-:Y:S01]  /*1610*/  IABS R43, R32 ;  /* 0x00000020002b7213 */ /* 0x000fe20000000000 */
[----:B------:R-:W-:Y:S02]  /*1620*/  IMAD.MOV R30, RZ, RZ, -R30 ;  /* 0x000000ffff1e7224 */ /* 0x000fe400078e0a1e */
[--C-:B------:R-:W-:Y:S01]  /*1630*/  @!P3 IMAD.IADD R35, R35, 0x1, -R4.reuse ;  /* 0x000000012323b824 */ /* 0x100fe200078e0a04 */
[----:B------:R-:W-:Y:S01]  /*1640*/  ISETP.GT.U32.AND P3, PT, R4, R37, PT ;  /* 0x000000250400720c */ /* 0x000fe20003f64070 */
[----:B------:R-:W-:Y:S01]  /*1650*/  @!P4 IMAD.IADD R31, R31, 0x1, -R4 ;  /* 0x000000011f1fc824 */ /* 0x000fe200078e0a04 */
[----:B------:R-:W-:Y:S01]  /*1660*/  ISETP.GE.AND P4, PT, R26, RZ, PT ;  /* 0x000000ff1a00720c */ /* 0x000fe20003f86270 */
[----:B------:R-:W-:-:S02]  /*1670*/  IMAD R45, R4, R30, R45 ;  /* 0x0000001e042d7224 */ /* 0x000fc400078e022d */
[----:B------:R-:W-:-:S04]  /*1680*/  IMAD.HI.U32 R26, R5, R41, RZ ;  /* 0x00000029051a7227 */ /* 0x000fc800078e00ff */
[----:B------:R-:W-:Y:S02]  /*1690*/  VIADD R30, R6, 0x8 ;  /* 0x00000008061e7836 */ /* 0x000fe40000000000 */
[----:B------:R-:W-:Y:S02]  /*16a0*/  IMAD.MOV R26, RZ, RZ, -R26 ;  /* 0x000000ffff1a7224 */ /* 0x000fe400078e0a1a */
[----:B------:R-:W-:Y:S01]  /*16b0*/  @!P3 IMAD.IADD R37, R37, 0x1, -R4 ;  /* 0x000000012525b824 */ /* 0x000fe200078e0a04 */
[----:B------:R-:W-:Y:S01]  /*16c0*/  ISETP.GT.U32.AND P3, PT, R4, R39, PT ;  /* 0x000000270400720c */ /* 0x000fe20003f64070 */
[----:B------:R-:W-:Y:S01]  /*16d0*/  IMAD.HI.U32 R28, R5, R43, RZ ;  /* 0x0000002b051c7227 */ /* 0x000fe200078e00ff */
[----:B------:R-:W-:-:S03]  /*16e0*/  IABS R47, R30 ;  /* 0x0000001e002f7213 */ /* 0x000fc60000000000 */
[----:B------:R-:W-:Y:S02]  /*16f0*/  IMAD R41, R4, R26, R41 ;  /* 0x0000001a04297224 */ /* 0x000fe400078e0229 */
[----:B------:R-:W-:Y:S02]  /*1700*/  IMAD.MOV R28, RZ, RZ, -R28 ;  /* 0x000000ffff1c7224 */ /* 0x000fe400078e0a1c */
[----:B------:R-:W-:-:S04]  /*1710*/  IMAD.HI.U32 R20, R5, R47, RZ ;  /* 0x0000002f05147227 */ /* 0x000fc800078e00ff */
[----:B------:R-:W-:Y:S02]  /*1720*/  @!P3 IMAD.IADD R39, R39, 0x1, -R4 ;  /* 0x000000012727b824 */ /* 0x000fe400078e0a04 */
[----:B------:R-:W-:Y:S01]  /*1730*/  @!P5 IMAD.MOV R31, RZ, RZ, -R31 ;  /* 0x000000ffff1fd224 */ /* 0x000fe200078e0a1f */
[C---:B------:R-:W-:Y:S01]  /*1740*/  ISETP.GT.U32.AND P5, PT, R4.reuse, R37, PT ;  /* 0x000000250400720c */ /* 0x040fe20003fa4070 */
[----:B------:R-:W-:Y:S01]  /*1750*/  @!P6 IMAD.MOV R33, RZ, RZ, -R33 ;  /* 0x000000ffff21e224 */ /* 0x000fe200078e0a21 */
[C---:B------:R-:W-:Y:S01]  /*1760*/  ISETP.GT.U32.AND P3, PT, R4.reuse, R39, PT ;  /* 0x000000270400720c */ /* 0x040fe20003f64070 */
[C---:B------:R-:W-:Y:S01]  /*1770*/  IMAD R43, R4.reuse, R28, R43 ;  /* 0x0000001c042b7224 */ /* 0x040fe200078e022b */
[----:B------:R-:W-:Y:S01]  /*1780*/  ISETP.GT.U32.AND P6, PT, R4, R41, PT ;  /* 0x000000290400720c */ /* 0x000fe20003fc4070 */
[----:B------:R-:W-:-:S04]  /*1790*/  IMAD.HI.U32 R22, R5, R49, RZ ;  /* 0x0000003105167227 */ /* 0x000fc800078e00ff */
[----:B------:R-:W-:Y:S02]  /*17a0*/  IMAD.MOV R28, RZ, RZ, -R20 ;  /* 0x000000ffff1c7224 */ /* 0x000fe400078e0a14 */
[----:B------:R-:W-:-:S04]  /*17b0*/  IMAD.HI.U32 R26, R5, R51, RZ ;  /* 0x00000033051a7227 */ /* 0x000fc800078e00ff */
[----:B------:R-:W-:Y:S02]  /*17c0*/  IMAD.MOV R22, RZ, RZ, -R22 ;  /* 0x000000ffff167224 */ /* 0x000fe400078e0a16 */
[C---:B------:R-:W-:Y:S02]  /*17d0*/  IMAD R47, R4.reuse, R28, R47 ;  /* 0x0000001c042f7224 */ /* 0x040fe400078e022f */
[----:B------:R-:W-:Y:S02]  /*17e0*/  IMAD.MOV R26, RZ, RZ, -R26 ;  /* 0x000000ffff1a7224 */ /* 0x000fe400078e0a1a */
[C---:B------:R-:W-:Y:S02]  /*17f0*/  IMAD R49, R4.reuse, R22, R49 ;  /* 0x0000001604317224 */ /* 0x040fe400078e0231 */
[----:B------:R-:W-:Y:S01]  /*1800*/  @!P3 IMAD.IADD R39, R39, 0x1, -R4 ;  /* 0x000000012727b824 */ /* 0x000fe200078e0a04 */
[----:B------:R-:W-:Y:S01]  /*1810*/  ISETP.GT.U32.AND P3, PT, R4, R47, PT ;  /* 0x0000002f0400720c */ /* 0x000fe20003f64070 */
[----:B------:R-:W-:-:S04]  /*1820*/  IMAD.HI.U32 R20, R5, R53, RZ ;  /* 0x0000003505147227 */ /* 0x000fc800078e00ff */
[----:B------:R-:W-:Y:S01]  /*1830*/  IMAD R51, R4, R26, R51 ;  /* 0x0000001a04337224 */ /* 0x000fe200078e0233 */
[----:B------:R-:W-:Y:S01]  /*1840*/  IADD3 R20, PT, PT, -R20, RZ, RZ ;  /* 0x000000ff14147210 */ /* 0x000fe20007ffe1ff */
[--C-:B------:R-:W-:Y:S01]  /*1850*/  @!P5 IMAD.IADD R37, R37, 0x1, -R4.reuse ;  /* 0x000000012525d824 */ /* 0x100fe200078e0a04 */
[C---:B------:R-:W-:Y:S01]  /*1860*/  ISETP.GT.U32.AND P5, PT, R4.reuse, R45, PT ;  /* 0x0000002d0400720c */ /* 0x040fe20003fa4070 */
[----:B------:R-:W-:Y:S01]  /*1870*/  @!P6 IMAD.IADD R41, R41, 0x1, -R4 ;  /* 0x000000012929e824 */ /* 0x000fe200078e0a04 */
[----:B------:R-:W-:Y:S01]  /*1880*/  ISETP.GT.U32.AND P6, PT, R4, R49, PT ;  /* 0x000000310400720c */ /* 0x000fe20003fc4070 */
[----:B------:R-:W-:Y:S02]  /*1890*/  VIADD R26, R6, 0x3 ;  /* 0x00000003061a7836 */ /* 0x000fe40000000000 */
[----:B------:R-:W-:Y:S01]  /*18a0*/  @!P2 IMAD.MOV R35, RZ, RZ, -R35 ;  /* 0x000000ffff23a224 */ /* 0x000fe200078e0a23 */
[----:B------:R-:W-:Y:S01]  /*18b0*/  ISETP.GT.U32.AND P2, PT, R4, R43, PT ;  /* 0x0000002b0400720c */ /* 0x000fe20003f44070 */
[----:B------:R-:W-:Y:S01]  /*18c0*/  VIADD R28, R6, 0x2 ;  /* 0x00000002061c7836 */ /* 0x000fe20000000000 */
[----:B------:R-:W-:Y:S01]  /*18d0*/  IABS R57, R26 ;  /* 0x0000001a00397213 */ /* 0x000fe20000000000 */
[----:B------:R-:W-:-:S03]  /*18e0*/  IMAD.HI.U32 R22, R5, R55, RZ ;  /* 0x0000003705167227 */ /* 0x000fc600078e00ff */
[----:B------:R-:W-:Y:S01]  /*18f0*/  IABS R59, R28 ;  /* 0x0000001c003b7213 */ /* 0x000fe20000000000 */
[C---:B------:R-:W-:Y:S02]  /*1900*/  IMAD R53, R4.reuse, R20, R53 ;  /* 0x0000001404357224 */ /* 0x040fe400078e0235 */
[----:B------:R-:W-:Y:S02]  /*1910*/  @!P3 IMAD.IADD R47, R47, 0x1, -R4 ;  /* 0x000000012f2fb824 */ /* 0x000fe400078e0a04 */
[----:B------:R-:W-:Y:S02]  /*1920*/  IMAD.MOV R22, RZ, RZ, -R22 ;  /* 0x000000ffff167224 */ /* 0x000fe400078e0a16 */
[----:B------:R-:W-:Y:S01]  /*1930*/  IMAD.HI.U32 R20, R5, R57, RZ ;  /* 0x0000003905147227 */ /* 0x000fe200078e00ff */
[----:B------:R-:W-:Y:S02]  /*1940*/  @!P2 IADD3 R43, PT, PT, R43, -R4, RZ ;  /* 0x800000042b2ba210 */ /* 0x000fe40007ffe0ff */
[C---:B------:R-:W-:Y:S01]  /*1950*/  ISETP.GT.U32.AND P2, PT, R4.reuse, R51, PT ;  /* 0x000000330400720c */ /* 0x040fe20003f44070 */
[--C-:B------:R-:W-:Y:S01]  /*1960*/  @!P5 IMAD.IADD R45, R45, 0x1, -R4.reuse ;  /* 0x000000012d2dd824 */ /* 0x100fe200078e0a04 */
[C---:B------:R-:W-:Y:S01]  /*1970*/  ISETP.GT.U32.AND P5, PT, R4.reuse, R41, PT ;  /* 0x000000290400720c */ /* 0x040fe20003fa4070 */
[----:B------:R-:W-:Y:S01]  /*1980*/  @!P6 IMAD.IADD R49, R49, 0x1, -R4 ;  /* 0x000000013131e824 */ /* 0x000fe200078e0a04 */
[C---:B------:R-:W-:Y:S01]  /*1990*/  ISETP.GT.U32.AND P6, PT, R4.reuse, R47, PT ;  /* 0x0000002f0400720c */ /* 0x040fe20003fc4070 */
[C---:B------:R-:W-:Y:S01]  /*19a0*/  IMAD R55, R4.reuse, R22, R55 ;  /* 0x0000001604377224 */ /* 0x040fe200078e0237 */
[----:B------:R-:W-:Y:S01]  /*19b0*/  ISETP.GT.U32.AND P3, PT, R4, R43, PT ;  /* 0x0000002b0400720c */ /* 0x000fe20003f64070 */
[----:B------:R-:W-:-:S02]  /*19c0*/  IMAD.MOV R20, RZ, RZ, -R20 ;  /* 0x000000ffff147224 */ /* 0x000fc400078e0a14 */
[----:B------:R-:W-:-:S04]  /*19d0*/  IMAD.HI.U32 R22, R5, R59, RZ ;  /* 0x0000003b05167227 */ /* 0x000fc800078e00ff */
[----:B------:R-:W-:Y:S01]  /*19e0*/  @!P0 IMAD.MOV R37, RZ, RZ, -R37 ;  /* 0x000000ffff258224 */ /* 0x000fe200078e0a25 */
[C---:B------:R-:W-:Y:S01]  /*19f0*/  ISETP.GT.U32.AND P0, PT, R4.reuse, R45, PT ;  /* 0x0000002d0400720c */ /* 0x040fe20003f04070 */
[----:B------:R-:W-:Y:S01]  /*1a00*/  @!P1 IMAD.MOV R39, RZ, RZ, -R39 ;  /* 0x000000ffff279224 */ /* 0x000fe200078e0a27 */
[C---:B------:R-:W-:Y:S01]  /*1a10*/  ISETP.GT.U32.AND P1, PT, R4.reuse, R49, PT ;  /* 0x000000310400720c */ /* 0x040fe20003f24070 */
[----:B------:R-:W-:Y:S02]  /*1a20*/  IMAD R57, R4, R20, R57 ;  /* 0x0000001404397224 */ /* 0x000fe400078e0239 */
[----:B------:R-:W-:Y:S02]  /*1a30*/  IMAD.MOV R22, RZ, RZ, -R22 ;  /* 0x000000ffff167224 */ /* 0x000fe400078e0a16 */
[----:B------:R-:W-:-:S04]  /*1a40*/  IMAD.HI.U32 R20, R5, R61, RZ ;  /* 0x0000003d05147227 */ /* 0x000fc800078e00ff */
[----:B------:R-:W-:Y:S01]  /*1a50*/  IMAD R59, R4, R22, R59 ;  /* 0x00000016043b7224 */ /* 0x000fe200078e023b */
[----:B------:R-:W-:Y:S01]  /*1a60*/  LOP3.LUT R22, R24, 0x28, RZ, 0xfc, !PT ;  /* 0x0000002818167812 */ /* 0x000fe200078efcff */
[----:B------:R-:W-:Y:S02]  /*1a70*/  IMAD.MOV R20, RZ, RZ, -R20 ;  /* 0x000000ffff147224 */ /* 0x000fe400078e0a14 */
[--C-:B------:R-:W-:Y:S01]  /*1a80*/  @!P6 IMAD.IADD R47, R47, 0x1, -R4.reuse ;  /* 0x000000012f2fe824 */ /* 0x100fe200078e0a04 */
[C---:B------:R-:W-:Y:S01]  /*1a90*/  ISETP.GT.U32.AND P6, PT, R4.reuse, R59, PT ;  /* 0x0000003b0400720c */ /* 0x040fe20003fc4070 */
[C---:B------:R-:W-:Y:S01]  /*1aa0*/  IMAD R61, R4.reuse, R20, R61 ;  /* 0x00000014043d7224 */ /* 0x040fe200078e023d */
[----:B------:R-:W-:Y:S01]  /*1ab0*/  SHF.R.S32.HI R20, RZ, 0x1f, R13 ;  /* 0x0000001fff147819 */ /* 0x000fe2000001140d */
[--C-:B------:R-:W-:Y:S01]  /*1ac0*/  @!P5 IMAD.IADD R41, R41, 0x1, -R4.reuse ;  /* 0x000000012929d824 */ /* 0x100fe200078e0a04 */
[----:B------:R-:W-:Y:S01]  /*1ad0*/  ISETP.GT.U32.AND P5, PT, R4, R53, PT ;  /* 0x000000350400720c */ /* 0x000fe20003fa4070 */
[--C-:B------:R-:W-:Y:S01]  /*1ae0*/  @!P2 IMAD.IADD R51, R51, 0x1, -R4.reuse ;  /* 0x000000013333a824 */ /* 0x100fe200078e0a04 */
[----:B------:R-:W-:Y:S01]  /*1af0*/  LEA.HI R13, R20, R13, RZ, 0x7 ;  /* 0x0000000d140d7211 */ /* 0x000fe200078f38ff */
[----:B------:R-:W-:Y:S01]  /*1b00*/  IMAD.HI.U32 R5, R5, R63, RZ ;  /* 0x0000003f05057227 */ /* 0x000fe200078e00ff */
[----:B------:R-:W1:Y:S02]  /*1b10*/  LDC R20, c[0x0][0x3b0] ;  /* 0x0000ec00ff147b82 */ /* 0x000e640000000800 */
[C---:B------:R-:W-:Y:S01]  /*1b20*/  ISETP.GT.U32.AND P2, PT, R4.reuse, R51, PT ;  /* 0x000000330400720c */ /* 0x040fe20003f44070 */
[--C-:B------:R-:W-:Y:S01]  /*1b30*/  @!P0 IMAD.IADD R45, R45, 0x1, -R4.reuse ;  /* 0x000000012d2d8824 */ /* 0x100fe200078e0a04 */
[C---:B------:R-:W-:Y:S01]  /*1b40*/  ISETP.GT.U32.AND P0, PT, R4.reuse, R57, PT ;  /* 0x000000390400720c */ /* 0x040fe20003f04070 */
[--C-:B------:R-:W-:Y:S01]  /*1b50*/  @!P1 IMAD.IADD R49, R49, 0x1, -R4.reuse ;  /* 0x0000000131319824 */ /* 0x100fe200078e0a04 */
[C---:B------:R-:W-:Y:S01]  /*1b60*/  ISETP.GT.U32.AND P1, PT, R4.reuse, R61, PT ;  /* 0x0000003d0400720c */ /* 0x040fe20003f24070 */
[--C-:B------:R-:W-:Y:S01]  /*1b70*/  @!P3 IMAD.IADD R43, R43, 0x1, -R4.reuse ;  /* 0x000000012b2bb824 */ /* 0x100fe200078e0a04 */
[----:B------:R-:W-:Y:S01]  /*1b80*/  ISETP.GT.U32.AND P3, PT, R4, R55, PT ;  /* 0x000000370400720c */ /* 0x000fe20003f64070 */
[----:B------:R-:W-:Y:S01]  /*1b90*/  IMAD.MOV R5, RZ, RZ, -R5 ;  /* 0x000000ffff057224 */ /* 0x000fe200078e0a05 */
[----:B------:R-:W-:Y:S01]  /*1ba0*/  @!P5 IADD3 R53, PT, PT, R53, -R4, RZ ;  /* 0x800000043535d210 */ /* 0x000fe20007ffe0ff */
[--C-:B------:R-:W-:Y:S01]  /*1bb0*/  @!P6 IMAD.IADD R59, R59, 0x1, -R4.reuse ;  /* 0x000000013b3be824 */ /* 0x100fe200078e0a04 */
[----:B------:R-:W-:Y:S01]  /*1bc0*/  ISETP.GE.AND P5, PT, R34, RZ, PT ;  /* 0x000000ff2200720c */ /* 0x000fe20003fa6270 */
[----:B------:R-:W-:Y:S01]  /*1bd0*/  IMAD R63, R4, R5, R63 ;  /* 0x00000005043f7224 */ /* 0x000fe200078e023f */
[----:B------:R-:W-:Y:S01]  /*1be0*/  LOP3.LUT R5, RZ, R21, RZ, 0x33, !PT ;  /* 0x00000015ff057212 */ /* 0x000fe200078e33ff */
[--C-:B------:R-:W-:Y:S01]  /*1bf0*/  @!P2 IMAD.IADD R51, R51, 0x1, -R4.reuse ;  /* 0x000000013333a824 */ /* 0x100fe200078e0a04 */
[----:B------:R-:W-:Y:S01]  /*1c00*/  ISETP.GE.AND P2, PT, R32, RZ, PT ;  /* 0x000000ff2000720c */ /* 0x000fe20003f46270 */
[--C-:B------:R-:W-:Y:S01]  /*1c10*/  @!P0 IMAD.IADD R57, R57, 0x1, -R4.reuse ;  /* 0x0000000139398824 */ /* 0x100fe200078e0a04 */
[----:B------:R-:W-:Y:S01]  /*1c20*/  ISETP.GT.U32.AND P6, PT, R4, R63, PT ;  /* 0x0000003f0400720c */ /* 0x000fe20003fc4070 */
[--C-:B------:R-:W-:Y:S01]  /*1c30*/  @!P1 IMAD.IADD R61, R61, 0x1, -R4.reuse ;  /* 0x000000013d3d9824 */ /* 0x100fe200078e0a04 */
[----:B------:R-:W-:Y:S01]  /*1c40*/  ISETP.GE.AND P0, PT, R36, RZ, PT ;  /* 0x000000ff2400720c */ /* 0x000fe20003f06270 */
[----:B------:R-:W-:Y:S01]  /*1c50*/  @!P3 IMAD.IADD R55, R55, 0x1, -R4 ;  /* 0x000000013737b824 */ /* 0x000fe200078e0a04 */
[----:B------:R-:W-:Y:S01]  /*1c60*/  ISETP.GT.U32.AND P1, PT, R4, R53, PT ;  /* 0x000000350400720c */ /* 0x000fe20003f24070 */
[----:B------:R-:W-:Y:S01]  /*1c70*/  @!P4 IMAD.MOV R41, RZ, RZ, -R41 ;  /* 0x000000ffff29c224 */ /* 0x000fe200078e0a29 */
[----:B------:R-:W-:Y:S01]  /*1c80*/  ISETP.GE.AND P3, PT, R30, RZ, PT ;  /* 0x000000ff1e00720c */ /* 0x000fe20003f66270 */
[----:B------:R-:W-:Y:S01]  /*1c90*/  @!P5 IMAD.MOV R45, RZ, RZ, -R45 ;  /* 0x000000ffff2dd224 */ /* 0x000fe200078e0a2d */
[----:B------:R-:W-:-:S02]  /*1ca0*/  ISETP.GT.U32.AND P4, PT, R4, R57, PT ;  /* 0x000000390400720c */ /* 0x000fc40003f84070 */
[C---:B------:R-:W-:Y:S01]  /*1cb0*/  ISETP.GT.U32.AND P5, PT, R4.reuse, R59, PT ;  /* 0x0000003b0400720c */ /* 0x040fe20003fa4070 */
[----:B------:R-:W-:Y:S01]  /*1cc0*/  @!P2 IMAD.MOV R43, RZ, RZ, -R43 ;  /* 0x000000ffff2ba224 */ /* 0x000fe200078e0a2b */
[----:B------:R-:W-:Y:S01]  /*1cd0*/  ISETP.GT.U32.AND P2, PT, R4, R55, PT ;  /* 0x000000370400720c */ /* 0x000fe20003f44070 */
[--C-:B------:R-:W-:Y:S01]  /*1ce0*/  @!P6 IMAD.IADD R63, R63, 0x1, -R4.reuse ;  /* 0x000000013f3fe824 */ /* 0x100fe200078e0a04 */
[----:B------:R-:W-:Y:S01]  /*1cf0*/  ISETP.GE.AND P6, PT, R38, RZ, PT ;  /* 0x000000ff2600720c */ /* 0x000fe20003fc6270 */
[----:B------:R-:W-:Y:S01]  /*1d00*/  @!P0 IMAD.MOV R49, RZ, RZ, -R49 ;  /* 0x000000ffff318224 */ /* 0x000fe200078e0a31 */
[----:B------:R-:W-:Y:S01]  /*1d10*/  SHF.R.S32.HI R13, RZ, 0x7, R13 ;  /* 0x00000007ff0d7819 */ /* 0x000fe2000001140d */
[--C-:B------:R-:W-:Y:S01]  /*1d20*/  @!P1 IMAD.IADD R53, R53, 0x1, -R4.reuse ;  /* 0x0000000135359824 */ /* 0x100fe200078e0a04 */
[----:B------:R-:W-:Y:S01]  /*1d30*/  ISETP.GT.U32.AND P0, PT, R4, R63, PT ;  /* 0x0000003f0400720c */ /* 0x000fe20003f04070 */
[----:B------:R-:W-:Y:S01]  /*1d40*/  @!P3 IMAD.MOV R47, RZ, RZ, -R47 ;  /* 0x000000ffff2fb224 */ /* 0x000fe200078e0a2f */
[----:B------:R-:W-:Y:S01]  /*1d50*/  ISETP.GE.AND P1, PT, R40, RZ, PT ;  /* 0x000000ff2800720c */ /* 0x000fe20003f26270 */
[----:B------:R-:W-:Y:S01]  /*1d60*/  @!P4 IMAD.IADD R57, R57, 0x1, -R4 ;  /* 0x000000013939c824 */ /* 0x000fe200078e0a04 */
[----:B------:R-:W-:-:S02]  /*1d70*/  ISETP.GT.U32.AND P3, PT, R4, R61, PT ;  /* 0x0000003d0400720c */ /* 0x000fc40003f64070 */
[----:B------:R-:W-:Y:S01]  /*1d80*/  @!P5 IADD3 R59, PT, PT, R59, -R4, RZ ;  /* 0x800000043b3bd210 */ /* 0x000fe20007ffe0ff */
[--C-:B------:R-:W-:Y:S01]  /*1d90*/  @!P2 IMAD.IADD R55, R55, 0x1, -R4.reuse ;  /* 0x000000013737a824 */ /* 0x100fe200078e0a04 */
[----:B------:R-:W-:Y:S01]  /*1da0*/  ISETP.GE.AND P2, PT, R42, RZ, PT ;  /* 0x000000ff2a00720c */ /* 0x000fe20003f46270 */
[----:B------:R-:W-:Y:S01]  /*1db0*/  @!P6 IMAD.MOV R51, RZ, RZ, -R51 ;  /* 0x000000ffff33e224 */ /* 0x000fe200078e0a33 */
[----:B------:R-:W-:Y:S02]  /*1dc0*/  ISETP.GE.AND P4, PT, R26, RZ, PT ;  /* 0x000000ff1a00720c */ /* 0x000fe40003f86270 */
[----:B------:R-:W-:Y:S01]  /*1dd0*/  ISETP.GE.AND P5, PT, R28, RZ, PT ;  /* 0x000000ff1c00720c */ /* 0x000fe20003fa6270 */
[--C-:B------:R-:W-:Y:S01]  /*1de0*/  @!P0 IMAD.IADD R63, R63, 0x1, -R4.reuse ;  /* 0x000000013f3f8824 */ /* 0x100fe200078e0a04 */
[----:B------:R-:W-:Y:S01]  /*1df0*/  ISETP.NE.AND P0, PT, R21, RZ, PT ;  /* 0x000000ff1500720c */ /* 0x000fe20003f05270 */
[----:B------:R-:W-:Y:S01]  /*1e00*/  @!P1 IMAD.MOV R53, RZ, RZ, -R53 ;  /* 0x000000ffff359224 */ /* 0x000fe200078e0a35 */
[----:B------:R-:W-:Y:S01]  /*1e10*/  ISETP.GE.AND P6, PT, R6, RZ, PT ;  /* 0x000000ff0600720c */ /* 0x000fe20003fc6270 */
[----:B------:R-:W-:Y:S01]  /*1e20*/  @!P3 IMAD.IADD R61, R61, 0x1, -R4 ;  /* 0x000000013d3db824 */ /* 0x000fe200078e0a04 */
[----:B------:R-:W-:Y:S01]  /*1e30*/  ISETP.GE.AND P3, PT, R44, RZ, PT ;  /* 0x000000ff2c00720c */ /* 0x000fe20003f66270 */
[----:B------:R-:W2:Y:S01]  /*1e40*/  LDC R26, c[0x0][0x3a8] ;  /* 0x0000ea00ff1a7b82 */ /* 0x000ea20000000800 */
[C---:B------:R-:W-:Y:S01]  /*1e50*/  SEL R4, R5.reuse, R53, !P0 ;  /* 0x0000003505047207 */ /* 0x040fe20004000000 */
[----:B------:R-:W-:Y:S01]  /*1e60*/  @!P2 IMAD.MOV R55, RZ, RZ, -R55 ;  /* 0x000000ffff37a224 */ /* 0x000fe200078e0a37 */
[C---:B------:R-:W-:Y:S01]  /*1e70*/  SEL R8, R5.reuse, R8, !P0 ;  /* 0x0000000805087207 */ /* 0x040fe20004000000 */
[----:B------:R-:W-:Y:S01]  /*1e80*/  @!P4 IMAD.MOV R57, RZ, RZ, -R57 ;  /* 0x000000ffff39c224 */ /* 0x000fe200078e0a39 */
[C---:B------:R-:W-:Y:S01]  /*1e90*/  SEL R10, R5.reuse, R10, !P0 ;  /* 0x0000000a050a7207 */ /* 0x040fe20004000000 */
[----:B------:R-:W-:Y:S01]  /*1ea0*/  @!P5 IMAD.MOV R59, RZ, RZ, -R59 ;  /* 0x000000ffff3bd224 */ /* 0x000fe200078e0a3b */
[C---:B------:R-:W-:Y:S01]  /*1eb0*/  SEL R9, R5.reuse, R9, !P0 ;  /* 0x0000000905097207 */ /* 0x040fe20004000000 */
[----:B------:R-:W3:Y:S01]  /*1ec0*/  LDC.64 R52, c[0x0][0x388] ;  /* 0x0000e200ff347b82 */ /* 0x000ee20000000a00 */
[C---:B------:R-:W-:Y:S01]  /*1ed0*/  SEL R11, R5.reuse, R11, !P0 ;  /* 0x0000000b050b7207 */ /* 0x040fe20004000000 */
[----:B------:R-:W-:Y:S01]  /*1ee0*/  @!P6 IMAD.MOV R63, RZ, RZ, -R63 ;  /* 0x000000ffff3fe224 */ /* 0x000fe200078e0a3f */
[C---:B------:R-:W-:Y:S01]  /*1ef0*/  SEL R12, R5.reuse, R12, !P0 ;  /* 0x0000000c050c7207 */ /* 0x040fe20004000000 */
[----:B------:R-:W-:Y:S01]  /*1f00*/  @!P3 IMAD.MOV R61, RZ, RZ, -R61 ;  /* 0x000000ffff3db224 */ /* 0x000fe200078e0a3d */
[C---:B------:R-:W-:Y:S01]  /*1f10*/  SEL R14, R5.reuse, R14, !P0 ;  /* 0x0000000e050e7207 */ /* 0x040fe20004000000 */
[-C--:B-1----:R-:W-:Y:S01]  /*1f20*/  IMAD R8, R8, R20.reuse, RZ ;  /* 0x0000001408087224 */ /* 0x082fe200078e02ff */
[C---:B------:R-:W-:Y:S01]  /*1f30*/  SEL R15, R5.reuse, R15, !P0 ;  /* 0x0000000f050f7207 */ /* 0x040fe20004000000 */
[----:B------:R-:W-:Y:S01]  /*1f40*/  IMAD R10, R10, R20, RZ ;  /* 0x000000140a0a7224 */ /* 0x000fe200078e02ff */
[----:B------:R-:W-:Y:S01]  /*1f50*/  SEL R16, R5, R16, !P0 ;  /* 0x0000001005107207 */ /* 0x000fe20004000000 */
[-C--:B------:R-:W-:Y:S01]  /*1f60*/  IMAD R9, R9, R20.reuse, RZ ;  /* 0x0000001409097224 */ /* 0x080fe200078e02ff */
[----:B------:R-:W-:Y:S01]  /*1f70*/  SEL R17, R5, R17, !P0 ;  /* 0x0000001105117207 */ /* 0x000fe20004000000 */
[----:B------:R-:W-:Y:S01]  /*1f80*/  IMAD R11, R11, R20, RZ ;  /* 0x000000140b0b7224 */ /* 0x000fe200078e02ff */
[C---:B------:R-:W-:Y:S01]  /*1f90*/  SEL R18, R5.reuse, R18, !P0 ;  /* 0x0000001205127207 */ /* 0x040fe20004000000 */
[-C--:B------:R-:W-:Y:S01]  /*1fa0*/  IMAD R12, R12, R20.reuse, RZ ;  /* 0x000000140c0c7224 */ /* 0x080fe200078e02ff */
[C---:B------:R-:W-:Y:S01]  /*1fb0*/  SEL R19, R5.reuse, R19, !P0 ;  /* 0x0000001305137207 */ /* 0x040fe20004000000 */
[-C--:B------:R-:W-:Y:S01]  /*1fc0*/  IMAD R14, R14, R20.reuse, RZ ;  /* 0x000000140e0e7224 */ /* 0x080fe200078e02ff */
[----:B------:R-:W-:Y:S01]  /*1fd0*/  SEL R23, R5, R23, !P0 ;  /* 0x0000001705177207 */ /* 0x000fe20004000000 */
        /* <DEDUP_REMOVED lines=38> */
[----:B------:R-:W-:Y:S01]  /*2240*/  IMAD R51, R51, R20, RZ ;  /* 0x0000001433337224 */ /* 0x000fe200078e02ff */
[----:B---3--:R-:W-:Y:S01]  /*2250*/  LEA R112, P5, R8, R52, 0x1 ;  /* 0x0000003408707211 */ /* 0x008fe200078a08ff */
[----:B------:R-:W-:Y:S01]  /*2260*/  IMAD R73, R4, R20, RZ ;  /* 0x0000001404497224 */ /* 0x000fe200078e02ff */
[----:B------:R-:W-:Y:S01]  /*2270*/  LEA R106, P4, R10, R52, 0x1 ;  /* 0x000000340a6a7211 */ /* 0x000fe200078808ff */
[----:B------:R-:W-:Y:S01]  /*2280*/  IMAD R55, R55, R20, RZ ;  /* 0x0000001437377224 */ /* 0x000fe200078e02ff */
[----:B------:R-:W-:Y:S01]  /*2290*/  LEA R108, P3, R9, R52, 0x1 ;  /* 0x00000034096c7211 */ /* 0x000fe200078608ff */
[----:B------:R-:W-:Y:S01]  /*22a0*/  IMAD R57, R57, R20, RZ ;  /* 0x0000001439397224 */ /* 0x000fe200078e02ff */
[----:B------:R-:W-:Y:S01]  /*22b0*/  LEA R110, P2, R11, R52, 0x1 ;  /* 0x000000340b6e7211 */ /* 0x000fe200078408ff */
[----:B------:R-:W-:Y:S01]  /*22c0*/  IMAD R21, R59, R20, RZ ;  /* 0x000000143b157224 */ /* 0x000fe200078e02ff */
[----:B------:R-:W-:Y:S01]  /*22d0*/  LEA R104, P1, R12, R52, 0x1 ;  /* 0x000000340c687211 */ /* 0x000fe200078208ff */
[-C--:B------:R-:W-:Y:S01]  /*22e0*/  IMAD R61, R61, R20.reuse, RZ ;  /* 0x000000143d3d7224 */ /* 0x080fe200078e02ff */
[-C--:B------:R-:W-:Y:S01]  /*22f0*/  LEA.HI.X.SX32 R113, R8, R53.reuse, 0x1, P5 ;  /* 0x0000003508717211 */ /* 0x080fe200028f0eff */
[----:B------:R-:W-:Y:S01]  /*2300*/  IMAD R20, R5, R20, RZ ;  /* 0x0000001405147224 */ /* 0x000fe200078e02ff */
[-C--:B------:R-:W-:Y:S01]  /*2310*/  LEA.HI.X.SX32 R107, R10, R53.reuse, 0x1, P4 ;  /* 0x000000350a6b7211 */ /* 0x080fe200020f0eff */
[----:B------:R-:W1:Y:S01]  /*2320*/  LDC.64 R4, c[0x0][0x380] ;  /* 0x0000e000ff047b82 */ /* 0x000e620000000a00 */
[----:B------:R-:W-:Y:S01]  /*2330*/  LEA.HI.X.SX32 R109, R9, R53, 0x1, P3 ;  /* 0x00000035096d7211 */ /* 0x000fe200018f0eff */
[----:B--2---:R-:W-:Y:S01]  /*2340*/  IMAD R22, R22, R26, RZ ;  /* 0x0000001a16167224 */ /* 0x004fe200078e02ff */
[----:B------:R-:W-:-:S02]  /*2350*/  LEA R94, P0, R14, R52, 0x1 ;  /* 0x000000340e5e7211 */ /* 0x000fc400078008ff */
[-C--:B------:R-:W-:Y:S02]  /*2360*/  LEA R96, P6, R15, R52.reuse, 0x1 ;  /* 0x000000340f607211 */ /* 0x080fe400078c08ff */
[-C--:B------:R-:W-:Y:S01]  /*2370*/  LEA R98, P5, R16, R52.reuse, 0x1 ;  /* 0x0000003410627211 */ /* 0x080fe200078a08ff */
[----:B------:R-:W2:Y:S01]  /*2380*/  LDC R8, c[0x0][0x3ac] ;  /* 0x0000eb00ff087b82 */ /* 0x000ea20000000800 */
[-C--:B------:R-:W-:Y:S02]  /*2390*/  LEA R102, P4, R17, R52.reuse, 0x1 ;  /* 0x0000003411667211 */ /* 0x080fe400078808ff */
[-C--:B------:R-:W-:Y:S02]  /*23a0*/  LEA R100, P3, R18, R52.reuse, 0x1 ;  /* 0x0000003412647211 */ /* 0x080fe400078608ff */
[----:B------:R-:W-:Y:S02]  /*23b0*/  LEA.HI.X.SX32 R111, R11, R53, 0x1, P2 ;  /* 0x000000350b6f7211 */ /* 0x000fe400010f0eff */
[----:B------:R-:W-:-:S02]  /*23c0*/  LEA R92, P2, R19, R52, 0x1 ;  /* 0x00000034135c7211 */ /* 0x000fc400078408ff */
[-C--:B------:R-:W-:Y:S02]  /*23d0*/  LEA.HI.X.SX32 R105, R12, R53.reuse, 0x1, P1 ;  /* 0x000000350c697211 */ /* 0x080fe400008f0eff */
[----:B------:R-:W-:Y:S02]  /*23e0*/  LEA R90, P1, R23, R52, 0x1 ;  /* 0x00000034175a7211 */ /* 0x000fe400078208ff */
[-C--:B------:R-:W-:Y:S01]  /*23f0*/  LEA.HI.X.SX32 R95, R14, R53.reuse, 0x1, P0 ;  /* 0x000000350e5f7211 */ /* 0x080fe200000f0eff */
[----:B------:R-:W-:Y:S01]  /*2400*/  VIADD R14, R7, 0x38 ;  /* 0x00000038070e7836 */ /* 0x000fe20000000000 */
[-C--:B------:R-:W-:Y:S02]  /*2410*/  LEA.HI.X.SX32 R97, R15, R53.reuse, 0x1, P6 ;  /* 0x000000350f617211 */ /* 0x080fe400030f0eff */
[-C--:B------:R-:W-:Y:S01]  /*2420*/  LEA.HI.X.SX32 R99, R16, R53.reuse, 0x1, P5 ;  /* 0x0000003510637211 */ /* 0x080fe200028f0eff */
[----:B------:R-:W-:Y:S01]  /*2430*/  IMAD R14, R14, R26, RZ ;  /* 0x0000001a0e0e7224 */ /* 0x000fe200078e02ff */
[----:B------:R-:W-:-:S02]  /*2440*/  LEA.HI.X.SX32 R103, R17, R53, 0x1, P4 ;  /* 0x0000003511677211 */ /* 0x000fc400020f0eff */
[----:B------:R-:W-:Y:S01]  /*2450*/  LEA.HI.X.SX32 R101, R18, R53, 0x1, P3 ;  /* 0x0000003512657211 */ /* 0x000fe200018f0eff */
[----:B------:R-:W-:Y:S01]  /*2460*/  VIADD R18, R7, 0x78 ;  /* 0x0000007807127836 */ /* 0x000fe20000000000 */
[-C--:B------:R-:W-:Y:S02]  /*2470*/  LEA R82, P0, R25, R52.reuse, 0x1 ;  /* 0x0000003419527211 */ /* 0x080fe400078008ff */
[----:B------:R-:W-:Y:S01]  /*2480*/  LEA R84, P6, R27, R52, 0x1 ;  /* 0x000000341b547211 */ /* 0x000fe200078c08ff */
[----:B------:R-:W-:Y:S01]  /*2490*/  IMAD R18, R18, R26, RZ ;  /* 0x0000001a12127224 */ /* 0x000fe200078e02ff */
[-C--:B------:R-:W-:Y:S02]  /*24a0*/  LEA R80, P5, R29, R52.reuse, 0x1 ;  /* 0x000000341d507211 */ /* 0x080fe400078a08ff */
[-C--:B------:R-:W-:Y:S02]  /*24b0*/  LEA R86, P4, R31, R52.reuse, 0x1 ;  /* 0x000000341f567211 */ /* 0x080fe400078808ff */
[----:B------:R-:W-:-:S02]  /*24c0*/  LEA R88, P3, R33, R52, 0x1 ;  /* 0x0000003421587211 */ /* 0x000fc400078608ff */
[-C--:B------:R-:W-:Y:S02]  /*24d0*/  LEA.HI.X.SX32 R93, R19, R53.reuse, 0x1, P2 ;  /* 0x00000035135d7211 */ /* 0x080fe400010f0eff */
[-C--:B------:R-:W-:Y:S02]  /*24e0*/  LEA R78, P2, R35, R52.reuse, 0x1 ;  /* 0x00000034234e7211 */ /* 0x080fe400078408ff */
[-C--:B------:R-:W-:Y:S02]  /*24f0*/  LEA.HI.X.SX32 R91, R23, R53.reuse, 0x1, P1 ;  /* 0x00000035175b7211 */ /* 0x080fe400008f0eff */
[----:B------:R-:W-:Y:S02]  /*2500*/  LEA R134, P1, R37, R52, 0x1 ;  /* 0x0000003425867211 */ /* 0x000fe400078208ff */
[-C--:B------:R-:W-:Y:S02]  /*2510*/  LEA.HI.X.SX32 R83, R25, R53.reuse, 0x1, P0 ;  /* 0x0000003519537211 */ /* 0x080fe400000f0eff */
[----:B------:R-:W-:-:S02]  /*2520*/  LEA.HI.X.SX32 R85, R27, R53, 0x1, P6 ;  /* 0x000000351b557211 */ /* 0x000fc400030f0eff */
[-C--:B------:R-:W-:Y:S02]  /*2530*/  LEA.HI.X.SX32 R81, R29, R53.reuse, 0x1, P5 ;  /* 0x000000351d517211 */ /* 0x080fe400028f0eff */
[-C--:B------:R-:W-:Y:S02]  /*2540*/  LEA.HI.X.SX32 R87, R31, R53.reuse, 0x1, P4 ;  /* 0x000000351f577211 */ /* 0x080fe400020f0eff */
[----:B------:R-:W-:Y:S02]  /*2550*/  LEA.HI.X.SX32 R89, R33, R53, 0x1, P3 ;  /* 0x0000003521597211 */ /* 0x000fe400018f0eff */
[-C--:B------:R-:W-:Y:S02]  /*2560*/  LEA R132, P0, R39, R52.reuse, 0x1 ;  /* 0x0000003427847211 */ /* 0x080fe400078008ff */
[-C--:B------:R-:W-:Y:S02]  /*2570*/  LEA R116, P6, R41, R52.reuse, 0x1 ;  /* 0x0000003429747211 */ /* 0x080fe400078c08ff */
[----:B------:R-:W-:-:S02]  /*2580*/  LEA R114, P5, R43, R52, 0x1 ;  /* 0x000000342b727211 */ /* 0x000fc400078a08ff */
[-C--:B------:R-:W-:Y:S02]  /*2590*/  LEA R48, P4, R45, R52.reuse, 0x1 ;  /* 0x000000342d307211 */ /* 0x080fe400078808ff */
[-C--:B------:R-:W-:Y:S02]  /*25a0*/  LEA R46, P3, R47, R52.reuse, 0x1 ;  /* 0x000000342f2e7211 */ /* 0x080fe400078608ff */
[-C--:B------:R-:W-:Y:S02]  /*25b0*/  LEA.HI.X.SX32 R79, R35, R53.reuse, 0x1, P2 ;  /* 0x00000035234f7211 */ /* 0x080fe400010f0eff */
[-C--:B------:R-:W-:Y:S02]  /*25c0*/  LEA R68, P2, R49, R52.reuse, 0x1 ;  /* 0x0000003431447211 */ /* 0x080fe400078408ff */
[----:B------:R-:W-:Y:S02]  /*25d0*/  LEA.HI.X.SX32 R59, R37, R53, 0x1, P1 ;  /* 0x00000035253b7211 */ /* 0x000fe400008f0eff */
[----:B------:R-:W-:-:S02]  /*25e0*/  LEA R70, P1, R51, R52, 0x1 ;  /* 0x0000003433467211 */ /* 0x000fc400078208ff */
[-C--:B------:R-:W-:Y:S02]  /*25f0*/  LEA.HI.X.SX32 R133, R39, R53.reuse, 0x1, P0 ;  /* 0x0000003527857211 */ /* 0x080fe400000f0eff */
[-C--:B------:R-:W-:Y:S02]  /*2600*/  LEA.HI.X.SX32 R117, R41, R53.reuse, 0x1, P6 ;  /* 0x0000003529757211 */ /* 0x080fe400030f0eff */
[-C--:B------:R-:W-:Y:S02]  /*2610*/  LEA.HI.X.SX32 R27, R43, R53.reuse, 0x1, P5 ;  /* 0x000000352b1b7211 */ /* 0x080fe400028f0eff */
[-C--:B------:R-:W-:Y:S02]  /*2620*/  LEA.HI.X.SX32 R115, R45, R53.reuse, 0x1, P4 ;  /* 0x000000352d737211 */ /* 0x080fe400020f0eff */
[----:B------:R-:W-:Y:S02]  /*2630*/  LEA.HI.X.SX32 R47, R47, R53, 0x1, P3 ;  /* 0x000000352f2f7211 */ /* 0x000fe400018f0eff */
[----:B------:R-:W-:-:S02]  /*2640*/  LEA R72, P0, R73, R52, 0x1 ;  /* 0x0000003449487211 */ /* 0x000fc400078008ff */
[-C--:B------:R-:W-:Y:S02]  /*2650*/  LEA R42, P6, R55, R52.reuse, 0x1 ;  /* 0x00000034372a7211 */ /* 0x080fe400078c08ff */
[-C--:B------:R-:W-:Y:S02]  /*2660*/  LEA R76, P5, R57, R52.reuse, 0x1 ;  /* 0x00000034394c7211 */ /* 0x080fe400078a08ff */
[-C--:B------:R-:W-:Y:S02]  /*2670*/  LEA R40, P4, R21, R52.reuse, 0x1 ;  /* 0x0000003415287211 */ /* 0x080fe400078808ff */
[-C--:B------:R-:W-:Y:S02]  /*2680*/  LEA R41, P3, R61, R52.reuse, 0x1 ;  /* 0x000000343d297211 */ /* 0x080fe400078608ff */
[----:B------:R-:W-:Y:S02]  /*2690*/  LEA.HI.X.SX32 R69, R49, R53, 0x1, P2 ;  /* 0x0000003531457211 */ /* 0x000fe400010f0eff */
[----:B------:R-:W-:-:S02]  /*26a0*/  LEA R44, P2, R20, R52, 0x1 ;  /* 0x00000034142c7211 */ /* 0x000fc400078408ff */
[-C--:B------:R-:W-:Y:S02]  /*26b0*/  LEA.HI.X.SX32 R71, R51, R53.reuse, 0x1, P1 ;  /* 0x0000003533477211 */ /* 0x080fe400008f0eff */
[----:B-1----:R-:W-:Y:S01]  /*26c0*/  LEA R74, P1, R3, R4, 0x1 ;  /* 0x00000004034a7211 */ /* 0x002fe200078208ff */
[----:B------:R-:W-:Y:S01]  /*26d0*/  IMAD.SHL.U32 R4, R0, 0x2, RZ ;  /* 0x0000000200047824 */ /* 0x000fe200078e00ff */
[-C--:B------:R-:W-:Y:S02]  /*26e0*/  LEA.HI.X.SX32 R73, R73, R53.reuse, 0x1, P0 ;  /* 0x0000003549497211 */ /* 0x080fe400000f0eff */
[-C--:B------:R-:W-:Y:S02]  /*26f0*/  LEA.HI.X.SX32 R43, R55, R53.reuse, 0x1, P6 ;  /* 0x00000035372b7211 */ /* 0x080fe400030f0eff */
[-C--:B------:R-:W-:Y:S02]  /*2700*/  LEA.HI.X.SX32 R77, R57, R53.reuse, 0x1, P5 ;  /* 0x00000035394d7211 */ /* 0x080fe400028f0eff */
[----:B------:R-:W-:-:S02]  /*2710*/  LEA.HI.X.SX32 R45, R21, R53, 0x1, P4 ;  /* 0x00000035152d7211 */ /* 0x000fc400020f0eff */
[-C--:B------:R-:W-:Y:S02]  /*2720*/  LEA.HI.X.SX32 R52, R61, R53.reuse, 0x1, P3 ;  /* 0x000000353d347211 */ /* 0x080fe400018f0eff */
[----:B------:R-:W-:Y:S02]  /*2730*/  LEA.HI.X.SX32 R53, R20, R53, 0x1, P2 ;  /* 0x0000003514357211 */ /* 0x000fe400010f0eff */
[----:B------:R-:W-:Y:S01]  /*2740*/  LEA.HI.X.SX32 R75, R3, R5, 0x1, P1 ;  /* 0x00000005034b7211 */ /* 0x000fe200008f0eff */
[----:B------:R-:W-:Y:S01]  /*2750*/  IMAD.SHL.U32 R3, R0, 0x20, RZ ;  /* 0x0000002000037824 */ /* 0x000fe200078e00ff */
[C---:B------:R-:W-:Y:S02]  /*2760*/  LOP3.LUT R16, R24.reuse, 0x70, RZ, 0xfc, !PT ;  /* 0x0000007018107812 */ /* 0x040fe400078efcff */
[C---:B------:R-:W-:Y:S02]  /*2770*/  LOP3.LUT R11, R24.reuse, 0x68, RZ, 0xfc, !PT ;  /* 0x00000068180b7812 */ /* 0x040fe400078efcff */
[----:B------:R-:W-:Y:S01]  /*2780*/  LOP3.LUT R23, R24, 0x60, RZ, 0xfc, !PT ;  /* 0x0000006018177812 */ /* 0x000fe200078efcff */
[-C--:B------:R-:W-:Y:S01]  /*2790*/  IMAD R16, R16, R26.reuse, RZ ;  /* 0x0000001a10107224 */ /* 0x080fe200078e02ff */
[C---:B------:R-:W-:Y:S01]  /*27a0*/  LOP3.LUT R21, R24.reuse, 0x58, RZ, 0xfc, !PT ;  /* 0x0000005818157812 */ /* 0x040fe200078efcff */
        /* <DEDUP_REMOVED lines=9> */
[----:B------:R-:W-:Y:S01]  /*2840*/  LOP3.LUT R10, R24, 0x20, RZ, 0xfc, !PT ;  /* 0x00000020180a7812 */ /* 0x000fe200078efcff */
[-C--:B------:R-:W-:Y:S01]  /*2850*/  IMAD R20, R20, R26.reuse, RZ ;  /* 0x0000001a14147224 */ /* 0x080fe200078e02ff */
[C---:B------:R-:W-:Y:S01]  /*2860*/  LOP3.LUT R7, R24.reuse, 0x18, RZ, 0xfc, !PT ;  /* 0x0000001818077812 */ /* 0x040fe200078efcff */
[-C--:B------:R-:W-:Y:S01]  /*2870*/  IMAD R19, R19, R26.reuse, RZ ;  /* 0x0000001a13137224 */ /* 0x080fe200078e02ff */
[----:B------:R-:W-:Y:S01]  /*2880*/  LOP3.LUT R12, R24, 0x10, RZ, 0xfc, !PT ;  /* 0x00000010180c7812 */ /* 0x000fe200078efcff */
[-C--:B------:R-:W-:Y:S01]  /*2890*/  IMAD R10, R10, R26.reuse, RZ ;  /* 0x0000001a0a0a7224 */ /* 0x080fe200078e02ff */
[----:B------:R-:W-:Y:S01]  /*28a0*/  LOP3.LUT R25, R24, 0x8, RZ, 0xfc, !PT ;  /* 0x0000000818197812 */ /* 0x000fe200078efcff */
[-C--:B------:R-:W-:Y:S01]  /*28b0*/  IMAD R7, R7, R26.reuse, RZ ;  /* 0x0000001a07077224 */ /* 0x080fe200078e02ff */
[----:B------:R-:W-:Y:S01]  /*28c0*/  LOP3.LUT R9, R0, 0x7f, RZ, 0xc0, !PT ;  /* 0x0000007f00097812 */ /* 0x000fe200078ec0ff */
[-C--:B------:R-:W-:Y:S01]  /*28d0*/  IMAD R12, R12, R26.reuse, RZ ;  /* 0x0000001a0c0c7224 */ /* 0x080fe200078e02ff */
[----:B------:R-:W-:Y:S01]  /*28e0*/  LOP3.LUT R5, R3, 0x60, RZ, 0xc0, !PT ;  /* 0x0000006003057812 */ /* 0x000fe200078ec0ff */
[----:B------:R-:W-:-:S02]  /*28f0*/  IMAD R24, R24, R26, RZ ;  /* 0x0000001a18187224 */ /* 0x000fc400078e02ff */
[----:B------:R-:W-:Y:S01]  /*2900*/  IMAD R25, R25, R26, RZ ;  /* 0x0000001a19197224 */ /* 0x000fe200078e02ff */
[----:B------:R-:W-:Y:S01]  /*2910*/  SHF.L.U32 R26, R26, 0x7, RZ ;  /* 0x000000071a1a7819 */ /* 0x000fe200000006ff */
[----:B--2---:R-:W-:Y:S02]  /*2920*/  IMAD R9, R9, R8, RZ ;  /* 0x0000000809097224 */ /* 0x004fe400078e02ff */
[----:B0-----:R-:W-:-:S07]  /*2930*/  IMAD.SHL.U32 R8, R8, 0x80, RZ ;  /* 0x0000008008087824 */ /* 0x001fce00078e00ff */
.L_x_1:
[----:B------:R-:W-:Y:S01]  /*2940*/  SHF.R.U32.HI R60, RZ, 0x4, R0 ;  /* 0x00000004ff3c7819 */ /* 0x000fe20000011600 */
[----:B------:R-:W-:Y:S01]  /*2950*/  IMAD.WIDE R30, R14, 0x2, R74 ;  /* 0x000000020e1e7825 */ /* 0x000fe200078e024a */
[----:B------:R-:W-:Y:S02]  /*2960*/  SHF.R.U32.HI R28, RZ, 0x4, R0 ;  /* 0x00000004ff1c7819 */ /* 0x000fe40000011600 */
[----:B------:R-:W-:Y:S01]  /*2970*/  SGXT.U32 R60, R60, 0x3 ;  /* 0x000000033c3c781a */ /* 0x000fe20000000000 */
[----:B------:R-:W-:Y:S01]  /*2980*/  IMAD.WIDE R32, R18, 0x2, R74 ;  /* 0x0000000212207825 */ /* 0x000fe200078e024a */
[----:B------:R-:W-:Y:S02]  /*2990*/  PRMT R54, RZ, 0x7610, R54 ;  /* 0x00007610ff367816 */ /* 0x000fe40000000036 */
[----:B------:R-:W-:Y:S01]  /*29a0*/  ISETP.GE.AND P0, PT, R60, UR5, PT ;  /* 0x000000053c007c0c */ /* 0x000fe2000bf06270 */
[C---:B------:R-:W-:Y:S01]  /*29b0*/  VIADD R29, R28.reuse, 0x38 ;  /* 0x000000381c1d7836 */ /* 0x040fe20000000000 */
[----:B------:R-:W-:Y:S01]  /*29c0*/  PRMT R50, RZ, 0x7610, R50 ;  /* 0x00007610ff327816 */ /* 0x000fe20000000032 */
[----:B------:R-:W-:Y:S01]  /*29d0*/  VIADD R28, R28, 0x78 ;  /* 0x000000781c1c7836 */ /* 0x000fe20000000000 */
[----:B------:R-:W-:-:S02]  /*29e0*/  PRMT R125, RZ, 0x7610, R125 ;  /* 0x00007610ff7d7816 */ /* 0x000fc4000000007d */
[----:B------:R-:W-:Y:S02]  /*29f0*/  ISETP.GE.AND P1, PT, R29, UR5, PT ;  /* 0x000000051d007c0c */ /* 0x000fe4000bf26270 */
[----:B------:R-:W-:Y:S01]  /*2a00*/  ISETP.GE.AND P2, PT, R28, UR5, PT ;  /* 0x000000051c007c0c */ /* 0x000fe2000bf46270 */
[----:B------:R-:W-:Y:S01]  /*2a10*/  IMAD.WIDE R28, R24, 0x2, R74 ;  /* 0x00000002181c7825 */ /* 0x000fe200078e024a */
[C---:B------:R-:W-:Y:S02]  /*2a20*/  LOP3.LUT R34, R60.reuse, 0x8, RZ, 0xfc, !PT ;  /* 0x000000083c227812 */ /* 0x040fe400078efcff */
[----:B------:R-:W-:Y:S02]  /*2a30*/  LOP3.LUT R36, R60, 0x28, RZ, 0xfc, !PT ;  /* 0x000000283c247812 */ /* 0x000fe400078efcff */
[----:B------:R-:W2:Y:S01]  /*2a40*/  @!P0 LDG.E.U16 R54, desc[UR6][R28.64] ;  /* 0x000000061c368981 */ /* 0x000ea2000c1e1500 */
[----:B------:R-:W-:Y:S02]  /*2a50*/  ISETP.GE.AND P0, PT, R34, UR5, PT ;  /* 0x0000000522007c0c */ /* 0x000fe4000bf06270 */
[----:B------:R-:W-:-:S02]  /*2a60*/  LOP3.LUT R35, R60, 0x10, RZ, 0xfc, !PT ;  /* 0x000000103c237812 */ /* 0x000fc400078efcff */
[----:B------:R-:W-:Y:S01]  /*2a70*/  LOP3.LUT R34, R60, 0x18, RZ, 0xfc, !PT ;  /* 0x000000183c227812 */ /* 0x000fe200078efcff */
[----:B------:R0:W3:Y:S01]  /*2a80*/  @!P1 LDG.E.U16 R50, desc[UR6][R30.64] ;  /* 0x000000061e329981 */ /* 0x0000e2000c1e1500 */
[----:B------:R-:W-:Y:S02]  /*2a90*/  ISETP.GE.AND P3, PT, R36, UR5, PT ;  /* 0x0000000524007c0c */ /* 0x000fe4000bf66270 */
[----:B------:R-:W-:Y:S01]  /*2aa0*/  ISETP.GE.AND P6, PT, R35, UR5, PT ;  /* 0x0000000523007c0c */ /* 0x000fe2000bfc6270 */
[----:B------:R1:W4:Y:S01]  /*2ab0*/  @!P2 LDG.E.U16 R125, desc[UR6][R32.64] ;  /* 0x00000006207da981 */ /* 0x000322000c1e1500 */
[----:B------:R-:W-:Y:S02]  /*2ac0*/  ISETP.GE.AND P4, PT, R34, UR5, PT ;  /* 0x0000000522007c0c */ /* 0x000fe4000bf86270 */
[C---:B------:R-:W-:Y:S02]  /*2ad0*/  LOP3.LUT R35, R60.reuse, 0x20, RZ, 0xfc, !PT ;  /* 0x000000203c237812 */ /* 0x040fe400078efcff */
[----:B------:R-:W-:Y:S01]  /*2ae0*/  LOP3.LUT R37, R60, 0x30, RZ, 0xfc, !PT ;  /* 0x000000303c257812 */ /* 0x000fe200078efcff */
[----:B0-----:R-:W-:Y:S01]  /*2af0*/  IMAD.WIDE R30, R25, 0x2, R74 ;  /* 0x00000002191e7825 */ /* 0x001fe200078e024a */
[----:B------:R-:W-:-:S02]  /*2b00*/  PRMT R126, RZ, 0x7610, R126 ;  /* 0x00007610ff7e7816 */ /* 0x000fc4000000007e */
[----:B------:R-:W-:Y:S01]  /*2b10*/  LOP3.LUT R28, R60, 0x40, RZ, 0xfc, !PT ;  /* 0x000000403c1c7812 */ /* 0x000fe200078efcff */
[--C-:B-1----:R-:W-:Y:S01]  /*2b20*/  IMAD.WIDE R32, R22, 0x2, R74.reuse ;  /* 0x0000000216207825 */ /* 0x102fe200078e024a */
[----:B------:R-:W-:Y:S02]  /*2b30*/  ISETP.GE.AND P5, PT, R35, UR5, PT ;  /* 0x0000000523007c0c */ /* 0x000fe4000bfa6270 */
[----:B------:R-:W-:Y:S01]  /*2b40*/  ISETP.GE.AND P2, PT, R37, UR5, PT ;  /* 0x0000000525007c0c */ /* 0x000fe2000bf46270 */
[----:B------:R-:W-:Y:S01]  /*2b50*/  IMAD.WIDE R34, R12, 0x2, R74 ;  /* 0x000000020c227825 */ /* 0x000fe200078e024a */
[----:B------:R-:W-:Y:S01]  /*2b60*/  ISETP.GE.AND P1, PT, R28, UR5, PT ;  /* 0x000000051c007c0c */ /* 0x000fe2000bf26270 */
[----:B------:R0:W5:Y:S01]  /*2b70*/  @!P0 LDG.E.U16 R126, desc[UR6][R30.64] ;  /* 0x000000061e7e8981 */ /* 0x000162000c1e1500 */
[----:B------:R-:W-:Y:S01]  /*2b80*/  PRMT R58, RZ, 0x7610, R58 ;  /* 0x00007610ff3a7816 */ /* 0x000fe2000000003a */
[----:B------:R-:W-:Y:S01]  /*2b90*/  IMAD.WIDE R36, R7, 0x2, R74 ;  /* 0x0000000207247825 */ /* 0x000fe200078e024a */
[----:B------:R-:W-:-:S02]  /*2ba0*/  PRMT R49, RZ, 0x7610, R49 ;  /* 0x00007610ff317816 */ /* 0x000fc40000000031 */
[----:B------:R-:W-:Y:S02]  /*2bb0*/  PRMT R56, RZ, 0x7610, R56 ;  /* 0x00007610ff387816 */ /* 0x000fe40000000038 */
[C---:B------:R-:W-:Y:S01]  /*2bc0*/  LOP3.LUT R29, R60.reuse, 0x48, RZ, 0xfc, !PT ;  /* 0x000000483c1d7812 */ /* 0x040fe200078efcff */
[----:B------:R-:W5:Y:S01]  /*2bd0*/  @!P3 LDG.E.U16 R58, desc[UR6][R32.64] ;  /* 0x00000006203ab981 */ /* 0x000f62000c1e1500 */
[----:B0-----:R-:W-:-:S03]  /*2be0*/  LOP3.LUT R30, R60, 0x60, RZ, 0xfc, !PT ;  /* 0x000000603c1e7812 */ /* 0x001fc600078efcff */
[----:B------:R0:W5:Y:S01]  /*2bf0*/  @!P6 LDG.E.U16 R49, desc[UR6][R34.64] ;  /* 0x000000062231e981 */ /* 0x000162000c1e1500 */
[----:B------:R-:W-:Y:S01]  /*2c00*/  ISETP.GE.AND P0, PT, R29, UR5, PT ;  /* 0x000000051d007c0c */ /* 0x000fe2000bf06270 */
[----:B------:R-:W-:Y:S01]  /*2c10*/  IMAD.WIDE R28, R10, 0x2, R74 ;  /* 0x000000020a1c7825 */ /* 0x000fe200078e024a */
[----:B------:R-:W-:Y:S01]  /*2c20*/  PRMT R57, RZ, 0x7610, R57 ;  /* 0x00007610ff397816 */ /* 0x000fe20000000039 */
[----:B------:R1:W5:Y:S01]  /*2c30*/  @!P4 LDG.E.U16 R56, desc[UR6][R36.64] ;  /* 0x000000062438c981 */ /* 0x000362000c1e1500 */
[----:B------:R-:W-:Y:S01]  /*2c40*/  ISETP.GE.AND P3, PT, R30, UR5, PT ;  /* 0x000000051e007c0c */ /* 0x000fe2000bf66270 */
[----:B------:R-:W-:Y:S01]  /*2c50*/  IMAD.WIDE R30, R19, 0x2, R74 ;  /* 0x00000002131e7825 */ /* 0x000fe200078e024a */
[----:B------:R-:W-:Y:S02]  /*2c60*/  PRMT R55, RZ, 0x7610, R55 ;  /* 0x00007610ff377816 */ /* 0x000fe40000000037 */
[----:B------:R-:W-:Y:S01]  /*2c70*/  PRMT R51, RZ, 0x7610, R51 ;  /* 0x00007610ff337816 */ /* 0x000fe20000000033 */
[----:B0-----:R-:W-:Y:S01]  /*2c80*/  IMAD.WIDE R34, R20, 0x2, R74 ;  /* 0x0000000214227825 */ /* 0x001fe200078e024a */
[C---:B------:R-:W-:Y:S01]  /*2c90*/  LOP3.LUT R38, R60.reuse, 0x50, RZ, 0xfc, !PT ;  /* 0x000000503c267812 */ /* 0x040fe200078efcff */
[----:B------:R0:W5:Y:S01]  /*2ca0*/  @!P5 LDG.E.U16 R57, desc[UR6][R28.64] ;  /* 0x000000061c39d981 */ /* 0x000162000c1e1500 */
[----:B------:R-:W-:-:S02]  /*2cb0*/  LOP3.LUT R39, R60, 0x58, RZ, 0xfc, !PT ;  /* 0x000000583c277812 */ /* 0x000fc400078efcff */
[C---:B-1----:R-:W-:Y:S01]  /*2cc0*/  LOP3.LUT R36, R60.reuse, 0x68, RZ, 0xfc, !PT ;  /* 0x000000683c247812 */ /* 0x042fe200078efcff */
[----:B------:R1:W5:Y:S01]  /*2cd0*/  @!P2 LDG.E.U16 R55, desc[UR6][R30.64] ;  /* 0x000000061e37a981 */ /* 0x000362000c1e1500 */
[----:B------:R-:W-:Y:S02]  /*2ce0*/  LOP3.LUT R60, R60, 0x70, RZ, 0xfc, !PT ;  /* 0x000000703c3c7812 */ /* 0x000fe400078efcff */
[----:B------:R-:W-:Y:S01]  /*2cf0*/  ISETP.GE.AND P4, PT, R38, UR5, PT ;  /* 0x0000000526007c0c */ /* 0x000fe2000bf86270 */
[----:B------:R0:W5:Y:S01]  /*2d00*/  @!P1 LDG.E.U16 R51, desc[UR6][R34.64] ;  /* 0x0000000622339981 */ /* 0x000162000c1e1500 */
[----:B------:R-:W-:Y:S02]  /*2d10*/  ISETP.GE.AND P5, PT, R39, UR5, PT ;  /* 0x0000000527007c0c */ /* 0x000fe4000bfa6270 */
[----:B------:R-:W-:Y:S02]  /*2d20*/  ISETP.GE.AND P2, PT, R36, UR5, PT ;  /* 0x0000000524007c0c */ /* 0x000fe4000bf46270 */
[----:B------:R-:W-:Y:S01]  /*2d30*/  ISETP.GE.AND P1, PT, R60, UR5, PT ;  /* 0x000000053c007c0c */ /* 0x000fe2000bf26270 */
[----:B------:R-:W-:Y:S01]  /*2d40*/  IMAD.WIDE R38, R15, 0x2, R74 ;  /* 0x000000020f267825 */ /* 0x000fe200078e024a */
[----:B------:R-:W-:-:S02]  /*2d50*/  PRMT R131, RZ, 0x7610, R131 ;  /* 0x00007610ff837816 */ /* 0x000fc40000000083 */
[----:B------:R-:W-:Y:S01]  /*2d60*/  PRMT R130, RZ, 0x7610, R130 ;  /* 0x00007610ff827816 */ /* 0x000fe20000000082 */
[----:B0-----:R-:W-:Y:S01]  /*2d70*/  IMAD.WIDE R28, R17, 0x2, R74 ;  /* 0x00000002111c7825 */ /* 0x001fe200078e024a */
[----:B------:R-:W-:Y:S02]  /*2d80*/  PRMT R123, RZ, 0x7610, R123 ;  /* 0x00007610ff7b7816 */ /* 0x000fe4000000007b */
[----:B------:R-:W-:Y:S01]  /*2d90*/  PRMT R129, RZ, 0x7610, R129 ;  /* 0x00007610ff817816 */ /* 0x000fe20000000081 */
[----:B-1----:R-:W-:Y:S01]  /*2da0*/  IMAD.WIDE R30, R21, 0x2, R74 ;  /* 0x00000002151e7825 */ /* 0x002fe200078e024a */
[----:B------:R-:W-:Y:S01]  /*2db0*/  PRMT R61, RZ, 0x7610, R61 ;  /* 0x00007610ff3d7816 */ /* 0x000fe2000000003d */
[----:B------:R-:W5:Y:S01]  /*2dc0*/  @!P0 LDG.E.U16 R131, desc[UR6][R38.64] ;  /* 0x0000000626838981 */ /* 0x000f62000c1e1500 */
[----:B------:R-:W-:Y:S01]  /*2dd0*/  PRMT R127, RZ, 0x7610, R127 ;  /* 0x00007610ff7f7816 */ /* 0x000fe2000000007f */
[--C-:B------:R-:W-:Y:S02]  /*2de0*/  IMAD.WIDE R32, R23, 0x2, R74.reuse ;  /* 0x0000000217207825 */ /* 0x100fe400078e024a */
[----:B------:R0:W5:Y:S02]  /*2df0*/  @!P4 LDG.E.U16 R130, desc[UR6][R28.64] ;  /* 0x000000061c82c981 */ /* 0x000164000c1e1500 */
[----:B------:R-:W-:-:S02]  /*2e00*/  IMAD.WIDE R34, R11, 0x2, R74 ;  /* 0x000000020b227825 */ /* 0x000fc400078e024a */
[----:B------:R-:W5:Y:S02]  /*2e10*/  @!P5 LDG.E.U16 R123, desc[UR6][R30.64] ;  /* 0x000000061e7bd981 */ /* 0x000f64000c1e1500 */
[----:B------:R-:W-:Y:S02]  /*2e20*/  IMAD.WIDE R36, R16, 0x2, R74 ;  /* 0x0000000210247825 */ /* 0x000fe400078e024a */
[----:B------:R1:W5:Y:S04]  /*2e30*/  @!P3 LDG.E.U16 R129, desc[UR6][R32.64] ;  /* 0x000000062081b981 */ /* 0x000368000c1e1500 */
[----:B------:R0:W5:Y:S04]  /*2e40*/  @!P2 LDG.E.U16 R61, desc[UR6][R34.64] ;  /* 0x00000006223da981 */ /* 0x000168000c1e1500 */
[----:B------:R1:W5:Y:S01]  /*2e50*/  @!P1 LDG.E.U16 R127, desc[UR6][R36.64] ;  /* 0x00000006247f9981 */ /* 0x000362000c1e1500 */
[----:B------:R-:W-:-:S04]  /*2e60*/  LOP3.LUT R128, R0, 0x7f, RZ, 0xc0, !PT ;  /* 0x0000007f00807812 */ /* 0x000fc800078ec0ff */
[----:B------:R-:W-:Y:S01]  /*2e70*/  ISETP.GE.AND P0, PT, R128, UR5, PT ;  /* 0x0000000580007c0c */ /* 0x000fe2000bf06270 */
[----:B0-----:R-:W-:Y:S02]  /*2e80*/  IMAD.MOV.U32 R28, RZ, RZ, R44 ;  /* 0x000000ffff1c7224 */ /* 0x001fe400078e002c */
[----:B------:R-:W-:Y:S01]  /*2e90*/  IMAD.MOV.U32 R29, RZ, RZ, R53 ;  /* 0x000000ffff1d7224 */ /* 0x000fe200078e0035 */
[----:B------:R-:W-:Y:S01]  /*2ea0*/  PRMT R121, RZ, 0x7610, R121 ;  /* 0x00007610ff797816 */ /* 0x000fe20000000079 */
[----:B-1----:R-:W-:Y:S01]  /*2eb0*/  IMAD.MOV.U32 R32, RZ, RZ, R40 ;  /* 0x000000ffff207224 */ /* 0x002fe200078e0028 */
[----:B------:R-:W-:Y:S01]  /*2ec0*/  PRMT R62, RZ, 0x7610, R62 ;  /* 0x00007610ff3e7816 */ /* 0x000fe2000000003e */
[----:B------:R-:W-:Y:S01]  /*2ed0*/  IMAD.MOV.U32 R33, RZ, RZ, R45 ;  /* 0x000000ffff217224 */ /* 0x000fe200078e002d */
[----:B------:R-:W-:Y:S01]  /*2ee0*/  PRMT R118, RZ, 0x7610, R118 ;  /* 0x00007610ff767816 */ /* 0x000fe20000000076 */
[----:B------:R-:W-:Y:S01]  /*2ef0*/  IMAD.MOV.U32 R30, RZ, RZ, R41 ;  /* 0x000000ffff1e7224 */ /* 0x000fe200078e0029 */
[----:B------:R-:W-:Y:S01]  /*2f00*/  PRMT R119, RZ, 0x7610, R119 ;  /* 0x00007610ff777816 */ /* 0x000fe20000000077 */
[----:B------:R-:W-:-:S02]  /*2f10*/  IMAD.MOV.U32 R31, RZ, RZ, R52 ;  /* 0x000000ffff1f7224 */ /* 0x000fc400078e0034 */
[C---:B------:R-:W-:Y:S01]  /*2f20*/  IMAD.WIDE R34, R9.reuse, 0x2, R28 ;  /* 0x0000000209227825 */ /* 0x040fe200078e021c */
[----:B------:R-:W-:Y:S03]  /*2f30*/  BAR.SYNC.DEFER_BLOCKING 0x0 ;  /* 0x0000000000007b1d */ /* 0x000fe60000010000 */
[----:B------:R-:W-:Y:S01]  /*2f40*/  IMAD.WIDE R44, R9, 0x2, R42 ;  /* 0x00000002092c7825 */ /* 0x000fe200078e022a */
[----:B------:R-:W-:-:S03]  /*2f50*/  PRMT R122, RZ, 0x7610, R122 ;  /* 0x00007610ff7a7816 */ /* 0x000fc6000000007a */
[----:B------:R-:W-:Y:S01]  /*2f60*/  IMAD.WIDE R38, R9, 0x2, R32 ;  /* 0x0000000209267825 */ /* 0x000fe200078e0220 */
[----:B------:R-:W-:-:S03]  /*2f70*/  PRMT R63, RZ, 0x7610, R63 ;  /* 0x00007610ff3f7816 */ /* 0x000fc6000000003f */
[----:B------:R-:W-:Y:S01]  /*2f80*/  IMAD.WIDE R40, R9, 0x2, R76 ;  /* 0x0000000209287825 */ /* 0x000fe200078e024c */
[----:B------:R-:W-:-:S03]  /*2f90*/  PRMT R124, RZ, 0x7610, R124 ;  /* 0x00007610ff7c7816 */ /* 0x000fc6000000007c */
[C---:B------:R-:W-:Y:S01]  /*2fa0*/  IMAD.WIDE R36, R9.reuse, 0x2, R30 ;  /* 0x0000000209247825 */ /* 0x040fe200078e021e */
[----:B------:R-:W-:Y:S01]  /*2fb0*/  PRMT R60, RZ, 0x7610, R60 ;  /* 0x00007610ff3c7816 */ /* 0x000fe2000000003c */
[----:B------:R0:W5:Y:S04]  /*2fc0*/  @!P0 LDG.E.U16 R121, desc[UR6][R34.64] ;  /* 0x0000000622798981 */ /* 0x000168000c1e1500 */
[----:B------:R1:W5:Y:S04]  /*2fd0*/  @!P0 LDG.E.U16 R62, desc[UR6][R44.64] ;  /* 0x000000062c3e8981 */ /* 0x000368000c1e1500 */
[----:B------:R1:W5:Y:S01]  /*2fe0*/  @!P0 LDG.E.U16 R118, desc[UR6][R38.64] ;  /* 0x0000000626768981 */ /* 0x000362000c1e1500 */
[----:B0-----:R-:W-:-:S03]  /*2ff0*/  IMAD.WIDE R34, R9, 0x2, R72 ;  /* 0x0000000209227825 */ /* 0x001fc600078e0248 */
[----:B------:R0:W5:Y:S01]  /*3000*/  @!P0 LDG.E.U16 R119, desc[UR6][R40.64] ;  /* 0x0000000628778981 */ /* 0x000162000c1e1500 */
[--C-:B-1----:R-:W-:Y:S01]  /*3010*/  IMAD.MOV.U32 R45, RZ, RZ, R115.reuse ;  /* 0x000000ffff2d7224 */ /* 0x102fe200078e0073 */
[----:B------:R-:W-:Y:S02]  /*3020*/  PRMT R115, RZ, 0x7610, R115 ;  /* 0x00007610ff737816 */ /* 0x000fe40000000073 */
[----:B------:R1:W5:Y:S01]  /*3030*/  @!P0 LDG.E.U16 R122, desc[UR6][R36.64] ;  /* 0x00000006247a8981 */ /* 0x000362000c1e1500 */
[----:B------:R-:W-:-:S03]  /*3040*/  IMAD.WIDE R38, R9, 0x2, R68 ;  /* 0x0000000209267825 */ /* 0x000fc600078e0244 */
[----:B------:R1:W5:Y:S01]  /*3050*/  @!P0 LDG.E.U16 R63, desc[UR6][R34.64] ;  /* 0x00000006223f8981 */ /* 0x000362000c1e1500 */
[C---:B0-----:R-:W-:Y:S01]  /*3060*/  IMAD.WIDE R40, R9.reuse, 0x2, R46 ;  /* 0x0000000209287825 */ /* 0x041fe200078e022e */
[----:B------:R-:W-:Y:S02]  /*3070*/  PRMT R120, RZ, 0x7610, R120 ;  /* 0x00007610ff787816 */ /* 0x000fe40000000078 */
[----:B------:R0:W5:Y:S01]  /*3080*/  @!P0 LDG.E.U16 R115, desc[UR6][R38.64] ;  /* 0x0000000626738981 */ /* 0x000162000c1e1500 */
[----:B------:R-:W-:Y:S02]  /*3090*/  IMAD.MOV.U32 R44, RZ, RZ, R48 ;  /* 0x000000ffff2c7224 */ /* 0x000fe400078e0030 */
[C---:B-1----:R-:W-:Y:S01]  /*30a0*/  IMAD.WIDE R36, R9.reuse, 0x2, R70 ;  /* 0x0000000209247825 */ /* 0x042fe200078e0246 */
[----:B------:R1:W5:Y:S03]  /*30b0*/  @!P0 LDG.E.U16 R124, desc[UR6][R40.64] ;  /* 0x00000006287c8981 */ /* 0x000366000c1e1500 */
[----:B------:R-:W-:Y:S01]  /*30c0*/  IMAD.MOV.U32 R34, RZ, RZ, R116 ;  /* 0x000000ffff227224 */ /* 0x000fe200078e0074 */
[----:B------:R1:W5:Y:S01]  /*30d0*/  @!P0 LDG.E.U16 R60, desc[UR6][R36.64] ;  /* 0x00000006243c8981 */ /* 0x000362000c1e1500 */
[----:B------:R-:W-:Y:S01]  /*30e0*/  IMAD.MOV.U32 R35, RZ, RZ, R117 ;  /* 0x000000ffff237224 */ /* 0x000fe200078e0075 */
[----:B0-----:R-:W-:Y:S01]  /*30f0*/  MOV R38, R132 ;  /* 0x0000008400267202 */ /* 0x001fe20000000f00 */
[----:B------:R-:W-:Y:S01]  /*3100*/  IMAD.WIDE R52, R9, 0x2, R44 ;  /* 0x0000000209347825 */ /* 0x000fe200078e022c */
[----:B------:R-:W-:-:S03]  /*3110*/  PRMT R116, RZ, 0x7610, R116 ;  /* 0x00007610ff747816 */ /* 0x000fc60000000074 */
[--C-:B-1----:R-:W-:Y:S01]  /*3120*/  IMAD.MOV.U32 R40, RZ, RZ, R114.reuse ;  /* 0x000000ffff287224 */ /* 0x102fe200078e0072 */
[----:B------:R-:W-:Y:S01]  /*3130*/  PRMT R114, RZ, 0x7610, R114 ;  /* 0x00007610ff727816 */ /* 0x000fe20000000072 */
[----:B------:R-:W-:Y:S02]  /*3140*/  IMAD.MOV.U32 R39, RZ, RZ, R133 ;  /* 0x000000ffff277224 */ /* 0x000fe400078e0085 */
[----:B------:R-:W-:Y:S02]  /*3150*/  IMAD.MOV.U32 R36, RZ, RZ, R134 ;  /* 0x000000ffff247224 */ /* 0x000fe400078e0086 */
[----:B------:R-:W-:Y:S02]  /*3160*/  IMAD.MOV.U32 R37, RZ, RZ, R59 ;  /* 0x000000ffff257224 */ /* 0x000fe400078e003b */
[----:B------:R-:W-:Y:S02]  /*3170*/  IMAD.MOV.U32 R41, RZ, RZ, R27 ;  /* 0x000000ffff297224 */ /* 0x000fe400078e001b */
[C---:B------:R-:W-:Y:S01]  /*3180*/  IMAD.WIDE R138, R9.reuse, 0x2, R78 ;  /* 0x00000002098a7825 */ /* 0x040fe200078e024e */
[----:B------:R-:W-:Y:S01]  /*3190*/  PRMT R117, RZ, 0x7610, R117 ;  /* 0x00007610ff757816 */ /* 0x000fe20000000075 */
[----:B------:R0:W5:Y:S02]  /*31a0*/  @!P0 LDG.E.U16 R120, desc[UR6][R52.64] ;  /* 0x0000000634788981 */ /* 0x000164000c1e1500 */
[C---:B------:R-:W-:Y:S01]  /*31b0*/  IMAD.WIDE R132, R9.reuse, 0x2, R34 ;  /* 0x0000000209847825 */ /* 0x040fe200078e0222 */
[----:B------:R-:W-:Y:S01]  /*31c0*/  PRMT R48, RZ, 0x7610, R48 ;  /* 0x00007610ff307816 */ /* 0x000fe20000000030 */
[----:B------:R-:W5:Y:S01]  /*31d0*/  @!P0 LDG.E.U16 R114, desc[UR6][R138.64] ;  /* 0x000000068a728981 */ /* 0x000f62000c1e1500 */
[----:B------:R-:W-:Y:S01]  /*31e0*/  PRMT R59, RZ, 0x7610, R59 ;  /* 0x00007610ff3b7816 */ /* 0x000fe2000000003b */
[C---:B------:R-:W-:Y:S01]  /*31f0*/  IMAD.WIDE R134, R9.reuse, 0x2, R38 ;  /* 0x0000000209867825 */ /* 0x040fe200078e0226 */
[----:B------:R-:W-:Y:S01]  /*3200*/  PRMT R141, RZ, 0x7610, R141 ;  /* 0x00007610ff8d7816 */ /* 0x000fe2000000008d */
[----:B------:R1:W5:Y:S01]  /*3210*/  @!P0 LDG.E.U16 R116, desc[UR6][R132.64] ;  /* 0x0000000684748981 */ /* 0x000362000c1e1500 */
[----:B------:R-:W-:Y:S01]  /*3220*/  PRMT R143, RZ, 0x7610, R143 ;  /* 0x00007610ff8f7816 */ /* 0x000fe2000000008f */
[C---:B0-----:R-:W-:Y:S01]  /*3230*/  IMAD.WIDE R52, R9.reuse, 0x2, R40 ;  /* 0x0000000209347825 */ /* 0x041fe200078e0228 */
[----:B------:R-:W-:Y:S01]  /*3240*/  PRMT R140, RZ, 0x7610, R140 ;  /* 0x00007610ff8c7816 */ /* 0x000fe2000000008c */
[----:B------:R0:W5:Y:S02]  /*3250*/  @!P0 LDG.E.U16 R117, desc[UR6][R134.64] ;  /* 0x0000000686758981 */ /* 0x000164000c1e1500 */
[C---:B------:R-:W-:Y:S01]  /*3260*/  IMAD.WIDE R136, R9.reuse, 0x2, R36 ;  /* 0x0000000209887825 */ /* 0x040fe200078e0224 */
[----:B------:R-:W-:Y:S01]  /*3270*/  PRMT R142, RZ, 0x7610, R142 ;  /* 0x00007610ff8e7816 */ /* 0x000fe2000000008e */
[----:B------:R-:W5:Y:S02]  /*3280*/  @!P0 LDG.E.U16 R48, desc[UR6][R52.64] ;  /* 0x0000000634308981 */ /* 0x000f64000c1e1500 */
[----:B-1----:R-:W-:-:S02]  /*3290*/  IMAD.WIDE R132, R9, 0x2, R80 ;  /* 0x0000000209847825 */ /* 0x002fc400078e0250 */
[----:B------:R1:W5:Y:S02]  /*32a0*/  @!P0 LDG.E.U16 R59, desc[UR6][R136.64] ;  /* 0x00000006883b8981 */ /* 0x000364000c1e1500 */
[C---:B------:R-:W-:Y:S01]  /*32b0*/  IMAD.WIDE R138, R9.reuse, 0x2, R82 ;  /* 0x00000002098a7825 */ /* 0x040fe200078e0252 */
[----:B------:R-:W-:Y:S01]  /*32c0*/  PRMT R148, RZ, 0x7610, R148 ;  /* 0x00007610ff947816 */ /* 0x000fe20000000094 */
[----:B------:R1:W5:Y:S02]  /*32d0*/  @!P0 LDG.E.U16 R141, desc[UR6][R132.64] ;  /* 0x00000006848d8981 */ /* 0x000364000c1e1500 */
[C---:B0-----:R-:W-:Y:S02]  /*32e0*/  IMAD.WIDE R134, R9.reuse, 0x2, R84 ;  /* 0x0000000209867825 */ /* 0x041fe400078e0254 */
[----:B------:R0:W5:Y:S01]  /*32f0*/  @!P0 LDG.E.U16 R143, desc[UR6][R138.64] ;  /* 0x000000068a8f8981 */ /* 0x000162000c1e1500 */
[----:B-1----:R-:W-:Y:S01]  /*3300*/  PRMT R136, RZ, 0x7610, R136 ;  /* 0x00007610ff887816 */ /* 0x002fe20000000088 */
[C---:B------:R-:W-:Y:S01]  /*3310*/  IMAD.WIDE R52, R9.reuse, 0x2, R86 ;  /* 0x0000000209347825 */ /* 0x040fe200078e0256 */
[----:B------:R-:W-:Y:S01]  /*3320*/  PRMT R137, RZ, 0x7610, R137 ;  /* 0x00007610ff897816 */ /* 0x000fe20000000089 */
[----:B------:R1:W5:Y:S02]  /*3330*/  @!P0 LDG.E.U16 R140, desc[UR6][R134.64] ;  /* 0x00000006868c8981 */ /* 0x000364000c1e1500 */
[C---:B------:R-:W-:Y:S01]  /*3340*/  IMAD.WIDE R144, R9.reuse, 0x2, R90 ;  /* 0x0000000209907825 */ /* 0x040fe200078e025a */
[----:B------:R-:W-:Y:S01]  /*3350*/  PRMT R149, RZ, 0x7610, R149 ;  /* 0x00007610ff957816 */ /* 0x000fe20000000095 */
[----:B------:R1:W5:Y:S02]  /*3360*/  @!P0 LDG.E.U16 R142, desc[UR6][R52.64] ;  /* 0x00000006348e8981 */ /* 0x000364000c1e1500 */
[C---:B------:R-:W-:Y:S01]  /*3370*/  IMAD.WIDE R132, R9.reuse, 0x2, R92 ;  /* 0x0000000209847825 */ /* 0x040fe200078e025c */
[----:B------:R-:W-:Y:S01]  /*3380*/  PRMT R146, RZ, 0x7610, R146 ;  /* 0x00007610ff927816 */ /* 0x000fe20000000092 */
[----:B------:R1:W5:Y:S02]  /*3390*/  @!P0 LDG.E.U16 R136, desc[UR6][R144.64] ;  /* 0x0000000690888981 */ /* 0x000364000c1e1500 */
[C---:B0-----:R-:W-:Y:S01]  /*33a0*/  IMAD.WIDE R138, R9.reuse, 0x2, R96 ;  /* 0x00000002098a7825 */ /* 0x041fe200078e0260 */
[----:B------:R-:W-:Y:S01]  /*33b0*/  PRMT R147, RZ, 0x7610, R147 ;  /* 0x00007610ff937816 */ /* 0x000fe20000000093 */
[----:B------:R-:W5:Y:S02]  /*33c0*/  @!P0 LDG.E.U16 R137, desc[UR6][R132.64] ;  /* 0x0000000684898981 */ /* 0x000f64000c1e1500 */
[C---:B-1----:R-:W-:Y:S01]  /*33d0*/  IMAD.WIDE R134, R9.reuse, 0x2, R98 ;  /* 0x0000000209867825 */ /* 0x042fe200078e0262 */
[----:B------:R-:W-:Y:S01]  /*33e0*/  PRMT R151, RZ, 0x7610, R151 ;  /* 0x00007610ff977816 */ /* 0x000fe20000000097 */
[----:B------:R0:W5:Y:S01]  /*33f0*/  @!P0 LDG.E.U16 R148, desc[UR6][R138.64] ;  /* 0x000000068a948981 */ /* 0x000162000c1e1500 */
[----:B------:R-:W-:Y:S01]  /*3400*/  PRMT R153, RZ, 0x7610, R153 ;  /* 0x00007610ff997816 */ /* 0x000fe20000000099 */
[C---:B------:R-:W-:Y:S01]  /*3410*/  IMAD.WIDE R52, R9.reuse, 0x2, R104 ;  /* 0x0000000209347825 */ /* 0x040fe200078e0268 */
[----:B------:R-:W-:Y:S01]  /*3420*/  PRMT R152, RZ, 0x7610, R152 ;  /* 0x00007610ff987816 */ /* 0x000fe20000000098 */
[----:B------:R-:W5:Y:S02]  /*3430*/  @!P0 LDG.E.U16 R149, desc[UR6][R134.64] ;  /* 0x0000000686958981 */ /* 0x000f64000c1e1500 */
[C---:B------:R-:W-:Y:S01]  /*3440*/  IMAD.WIDE R144, R9.reuse, 0x2, R94 ;  /* 0x0000000209907825 */ /* 0x040fe200078e025e */
[----:B------:R-:W-:Y:S01]  /*3450*/  PRMT R150, RZ, 0x7610, R150 ;  /* 0x00007610ff967816 */ /* 0x000fe20000000096 */
[----:B------:R1:W5:Y:S02]  /*3460*/  @!P0 LDG.E.U16 R146, desc[UR6][R52.64] ;  /* 0x0000000634928981 */ /* 0x000364000c1e1500 */
[C---:B0-----:R-:W-:Y:S01]  /*3470*/  IMAD.WIDE R138, R9.reuse, 0x2, R100 ;  /* 0x00000002098a7825 */ /* 0x041fe200078e0264 */
[----:B------:R-:W-:Y:S01]  /*3480*/  PRMT R156, RZ, 0x7610, R156 ;  /* 0x00007610ff9c7816 */ /* 0x000fe2000000009c */
[----:B------:R0:W5:Y:S02]  /*3490*/  @!P0 LDG.E.U16 R147, desc[UR6][R144.64] ;  /* 0x0000000690938981 */ /* 0x000164000c1e1500 */
[C---:B------:R-:W-:Y:S01]  /*34a0*/  IMAD.WIDE R132, R9.reuse, 0x2, R110 ;  /* 0x0000000209847825 */ /* 0x040fe200078e026e */
[----:B------:R-:W-:Y:S01]  /*34b0*/  PRMT R155, RZ, 0x7610, R155 ;  /* 0x00007610ff9b7816 */ /* 0x000fe2000000009b */
[----:B------:R0:W5:Y:S01]  /*34c0*/  @!P0 LDG.E.U16 R151, desc[UR6][R138.64] ;  /* 0x000000068a978981 */ /* 0x000162000c1e1500 */
[----:B------:R-:W-:Y:S01]  /*34d0*/  PRMT R154, RZ, 0x7610, R154 ;  /* 0x00007610ff9a7816 */ /* 0x000fe2000000009a */
[----:B-1----:R-:W-:-:S02]  /*34e0*/  IMAD.WIDE R52, R9, 0x2, R108 ;  /* 0x0000000209347825 */ /* 0x002fc400078e026c */
[----:B------:R1:W5:Y:S02]  /*34f0*/  @!P0 LDG.E.U16 R153, desc[UR6][R132.64] ;  /* 0x0000000684998981 */ /* 0x000364000c1e1500 */
[C---:B------:R-:W-:Y:S02]  /*3500*/  IMAD.WIDE R134, R9.reuse, 0x2, R106 ;  /* 0x0000000209867825 */ /* 0x040fe400078e026a */
[----:B------:R1:W5:Y:S02]  /*3510*/  @!P0 LDG.E.U16 R152, desc[UR6][R52.64] ;  /* 0x0000000634988981 */ /* 0x000364000c1e1500 */
[C---:B0-----:R-:W-:Y:S02]  /*3520*/  IMAD.WIDE R144, R9.reuse, 0x2, R88 ;  /* 0x0000000209907825 */ /* 0x041fe400078e0258 */
[----:B------:R0:W5:Y:S02]  /*3530*/  @!P0 LDG.E.U16 R150, desc[UR6][R134.64] ;  /* 0x0000000686968981 */ /* 0x000164000c1e1500 */
[----:B------:R-:W-:-:S02]  /*3540*/  IMAD.WIDE R138, R9, 0x2, R102 ;  /* 0x00000002098a7825 */ /* 0x000fc400078e0266 */
[----:B------:R-:W5:Y:S02]  /*3550*/  @!P0 LDG.E.U16 R156, desc[UR6][R144.64] ;  /* 0x00000006909c8981 */ /* 0x000f64000c1e1500 */
[----:B-1----:R-:W-:Y:S02]  /*3560*/  IMAD.WIDE R132, R9, 0x2, R112 ;  /* 0x0000000209847825 */ /* 0x002fe400078e0270 */
[----:B------:R-:W5:Y:S04]  /*3570*/  @!P0 LDG.E.U16 R155, desc[UR6][R138.64] ;  /* 0x000000068a9b8981 */ /* 0x000f68000c1e1500 */
[----:B------:R1:W5:Y:S01]  /*3580*/  @!P0 LDG.E.U16 R154, desc[UR6][R132.64] ;  /* 0x00000006849a8981 */ /* 0x000362000c1e1500 */
[----:B------:R-:W-:Y:S01]  /*3590*/  SHF.R.S32.HI R52, RZ, 0x2, R0 ;  /* 0x00000002ff347819 */ /* 0x000fe20000011400 */
[----:B------:R-:W-:-:S03]  /*35a0*/  IMAD.SHL.U32 R27, R0, 0x40, RZ ;  /* 0x00000040001b7824 */ /* 0x000fc600078e00ff */
[----:B------:R-:W-:Y:S01]  /*35b0*/  SGXT R52, R52, 0x1 ;  /* 0x000000013434781a */ /* 0x000fe20000000200 */
[C---:B0-----:R-:W-:Y:S01]  /*35c0*/  IMAD.SHL.U32 R134, R0.reuse, 0x20, RZ ;  /* 0x0000002000867824 */ /* 0x041fe200078e00ff */
[----:B------:R-:W-:Y:S02]  /*35d0*/  LOP3.LUT R53, R0, 0x7, RZ, 0xc0, !PT ;  /* 0x0000000700357812 */ /* 0x000fe400078ec0ff */
[----:B------:R-:W-:Y:S02]  /*35e0*/  LOP3.LUT R135, R52, 0x90, RZ, 0xc0, !PT ;  /* 0x0000009034877812 */ /* 0x000fe400078ec0ff */
[----:B------:R-:W-:Y:S02]  /*35f0*/  LOP3.LUT R52, R27, 0x1800, RZ, 0xc0, !PT ;  /* 0x000018001b347812 */ /* 0x000fe400078ec0ff */
[----:B------:R-:W-:Y:S02]  /*3600*/  LOP3.LUT R157, R135, 0x60, R134, 0xf8, !PT ;  /* 0x00000060879d7812 */ /* 0x000fe400078ef886 */
[----:B------:R-:W-:Y:S01]  /*3610*/  SHF.R.S32.HI R27, RZ, 0x6, R0 ;  /* 0x00000006ff1b7819 */ /* 0x000fe20000011400 */
[----:B------:R-:W-:-:S02]  /*3620*/  IMAD R135, R53, 0x10, R52 ;  /* 0x0000001035877824 */ /* 0x000fc400078e0234 */
[----:B------:R-:W-:Y:S01]  /*3630*/  IMAD.SHL.U32 R52, R0, 0x2, RZ ;  /* 0x0000000200347824 */ /* 0x000fe200078e00ff */
[----:B------:R-:W-:-:S04]  /*3640*/  SGXT R27, R27, 0x1 ;  /* 0x000000011b1b781a */ /* 0x000fc80000000200 */
[--C-:B-1----:R-:W-:Y:S02]  /*3650*/  LOP3.LUT R132, R135, 0x30, R52.reuse, 0x78, !PT ;  /* 0x0000003087847812 */ /* 0x102fe400078e7834 */
[----:B------:R-:W-:Y:S02]  /*3660*/  LOP3.LUT R134, R157, 0x10, R52, 0x78, !PT ;  /* 0x000000109d867812 */ /* 0x000fe400078e7834 */
[----:B------:R-:W-:Y:S01]  /*3670*/  LOP3.LUT R52, R27, 0x90, RZ, 0xc0, !PT ;  /* 0x000000901b347812 */ /* 0x000fe200078ec0ff */
[C---:B------:R-:W-:Y:S02]  /*3680*/  IMAD.SHL.U32 R27, R0.reuse, 0x2, RZ ;  /* 0x00000002001b7824 */ /* 0x040fe400078e00ff */
[----:B------:R-:W-:Y:S01]  /*3690*/  IMAD R132, R53, 0x100, R132 ;  /* 0x0000010035847824 */ /* 0x000fe200078e0284 */
[----:B------:R-:W-:Y:S02]  /*36a0*/  LOP3.LUT R53, R0, 0x7f, RZ, 0xc0, !PT ;  /* 0x0000007f00357812 */ /* 0x000fe400078ec0ff */
[----:B------:R-:W-:-:S02]  /*36b0*/  LOP3.LUT R52, R52, 0x7e, R27, 0x78, !PT ;  /* 0x0000007e34347812 */ /* 0x000fc400078e781b */
[----:B------:R-:W-:Y:S01]  /*36c0*/  SHF.L.U32 R53, R53, 0x1, RZ ;  /* 0x0000000135357819 */ /* 0x000fe200000006ff */
[----:B------:R-:W-:Y:S02]  /*36d0*/  IMAD.SHL.U32 R128, R128, 0x2, RZ ;  /* 0x0000000280807824 */ /* 0x000fe400078e00ff */
[----:B---3--:R0:W-:Y:S04]  /*36e0*/  STS.U16 [R52+UR4+0x2700], R50 ;  /* 0x0027003234007988 */ /* 0x0081e80008000404 */
[----:B--2---:R1:W-:Y:S04]  /*36f0*/  STS.U16 [R52+UR4+0x2000], R54 ;  /* 0x0020003634007988 */ /* 0x0043e80008000404 */
[----:B----4-:R-:W-:Y:S01]  /*3700*/  STS.U16 [R52+UR4+0x2f00], R125 ;  /* 0x002f007d34007988 */ /* 0x010fe20008000404 */
[----:B0-----:R-:W-:-:S03]  /*3710*/  LOP3.LUT R50, R53, 0x30, RZ, 0x3c, !PT ;  /* 0x0000003035327812 */ /* 0x001fc600078e3cff */
[----:B-----5:R-:W-:Y:S01]  /*3720*/  STS.U16 [R52+UR4+0x2100], R126 ;  /* 0x0021007e34007988 */ /* 0x020fe20008000404 */
[----:B-1----:R-:W-:-:S03]  /*3730*/  LOP3.LUT R54, R53, 0x50, RZ, 0x3c, !PT ;  /* 0x0000005035367812 */ /* 0x002fc600078e3cff */
[----:B------:R-:W-:Y:S04]  /*3740*/  STS.U16 [R52+UR4+0x2500], R58 ;  /* 0x0025003a34007988 */ /* 0x000fe80008000404 */
[----:B------:R0:W-:Y:S04]  /*3750*/  STS.U16 [R52+UR4+0x2200], R49 ;  /* 0x0022003134007988 */ /* 0x0001e80008000404 */
[----:B------:R-:W-:Y:S01]  /*3760*/  STS.U16 [R52+UR4+0x2300], R56 ;  /* 0x0023003834007988 */ /* 0x000fe20008000404 */
[----:B0-----:R-:W-:-:S03]  /*3770*/  LOP3.LUT R49, R53, 0x10, RZ, 0x3c, !PT ;  /* 0x0000001035317812 */ /* 0x001fc600078e3cff */
[----:B------:R-:W-:Y:S04]  /*3780*/  STS.U16 [R52+UR4+0x2400], R57 ;  /* 0x0024003934007988 */ /* 0x000fe80008000404 */
[----:B------:R-:W-:Y:S04]  /*3790*/  STS.U16 [R52+UR4+0x2600], R55 ;  /* 0x0026003734007988 */ /* 0x000fe80008000404 */
[----:B------:R0:W-:Y:S02]  /*37a0*/  STS.U16 [R52+UR4+0x2800], R51 ;  /* 0x0028003334007988 */ /* 0x0001e40008000404 */
[----:B0-----:R-:W-:-:S02]  /*37b0*/  LOP3.LUT R51, R53, 0x20, RZ, 0x3c, !PT ;  /* 0x0000002035337812 */ /* 0x001fc400078e3cff */
[C---:B------:R-:W-:Y:S01]  /*37c0*/  LOP3.LUT R55, R53.reuse, 0x60, RZ, 0x3c, !PT ;  /* 0x0000006035377812 */ /* 0x040fe200078e3cff */
[----:B------:R-:W-:Y:S04]  /*37d0*/  STS.U16 [R52+UR4+0x2900], R131 ;  /* 0x0029008334007988 */ /* 0x000fe80008000404 */
[----:B------:R-:W-:Y:S04]  /*37e0*/  STS.U16 [R52+UR4+0x2a00], R130 ;  /* 0x002a008234007988 */ /* 0x000fe80008000404 */
[----:B------:R-:W-:Y:S04]  /*37f0*/  STS.U16 [R52+UR4+0x2b00], R123 ;  /* 0x002b007b34007988 */ /* 0x000fe80008000404 */
[----:B------:R-:W-:Y:S04]  /*3800*/  STS.U16 [R52+UR4+0x2c00], R129 ;  /* 0x002c008134007988 */ /* 0x000fe80008000404 */
[----:B------:R-:W-:Y:S04]  /*3810*/  STS.U16 [R52+UR4+0x2d00], R61 ;  /* 0x002d003d34007988 */ /* 0x000fe80008000404 */
[----:B------:R0:W-:Y:S02]  /*3820*/  STS.U16 [R52+UR4+0x2e00], R127 ;  /* 0x002e007f34007988 */ /* 0x0001e40008000404 */
[----:B0-----:R-:W-:Y:S01]  /*3830*/  LOP3.LUT R52, R53, 0x40, RZ, 0x3c, !PT ;  /* 0x0000004035347812 */ /* 0x001fe200078e3cff */
[----:B------:R-:W-:-:S05]  /*3840*/  IMAD.SHL.U32 R133, R0, 0x10, RZ ;  /* 0x0000001000857824 */ /* 0x000fca00078e00ff */
[----:B------:R-:W-:Y:S01]  /*3850*/  LOP3.LUT R27, R133, 0x100, RZ, 0xc0, !PT ;  /* 0x00000100851b7812 */ /* 0x000fe200078ec0ff */
[----:B------:R-:W-:Y:S04]  /*3860*/  STS.U16 [R128+UR4], R121 ;  /* 0x0000007980007988 */ /* 0x000fe80008000404 */
[----:B------:R-:W-:Y:S01]  /*3870*/  STS.U16 [R128+UR4+0x800], R124 ;  /* 0x0008007c80007988 */ /* 0x000fe20008000404 */
[----:B------:R-:W-:-:S03]  /*3880*/  IADD3 R27, PT, PT, R134, UR4, R27 ;  /* 0x00000004861b7c10 */ /* 0x000fc6000fffe01b */
[----:B------:R-:W-:Y:S04]  /*3890*/  STS.U16 [R128+UR4+0x1000], R142 ;  /* 0x0010008e80007988 */ /* 0x000fe80008000404 */
        /* <DEDUP_REMOVED lines=9> */
[----:B------:R0:W-:Y:S04]  /*3930*/  STS.U16 [R50+UR4+0xb00], R116 ;  /* 0x000b007432007988 */ /* 0x0001e80008000404 */
[----:B------:R-:W-:Y:S04]  /*3940*/  STS.U16 [R50+UR4+0x300], R119 ;  /* 0x0003007732007988 */ /* 0x000fe80008000404 */
[----:B------:R-:W-:Y:S01]  /*3950*/  STS.U16 [R50+UR4+0x1300], R143 ;  /* 0x0013008f32007988 */ /* 0x000fe20008000404 */
[----:B0-----:R-:W-:-:S03]  /*3960*/  LOP3.LUT R116, R53, 0x70, RZ, 0x3c, !PT ;  /* 0x0000007035747812 */ /* 0x001fc600078e3cff */
        /* <DEDUP_REMOVED lines=12> */
[----:B------:R-:W-:Y:S04]  /*3a30*/  STS.U16 [R55+UR4+0x1e00], R150 ;  /* 0x001e009637007988 */ /* 0x000fe80008000404 */
[----:B------:R-:W-:Y:S04]  /*3a40*/  STS.U16 [R116+UR4+0x700], R115 ;  /* 0x0007007374007988 */ /* 0x000fe80008000404 */
[----:B------:R-:W-:Y:S04]  /*3a50*/  STS.U16 [R116+UR4+0xf00], R156 ;  /* 0x000f009c74007988 */ /* 0x000fe80008000404 */
[----:B------:R-:W-:Y:S04]  /*3a60*/  STS.U16 [R116+UR4+0x1700], R155 ;  /* 0x0017009b74007988 */ /* 0x000fe80008000404 */
[----:B------:R-:W-:Y:S01]  /*3a70*/  STS.U16 [R116+UR4+0x1f00], R154 ;  /* 0x001f009a74007988 */ /* 0x000fe20008000404 */
[----:B------:R-:W-:Y:S06]  /*3a80*/  BAR.SYNC.DEFER_BLOCKING 0x0 ;  /* 0x0000000000007b1d */ /* 0x000fec0000010000 */
[----:B------:R-:W-:Y:S04]  /*3a90*/  LDSM.16.MT88.4 R48, [R27+0x2000] ;  /* 0x002000001b30783b */ /* 0x000fe80000004200 */
[----:B------:R-:W1:Y:S04]  /*3aa0*/  LDSM.16.M88.4 R56, [R132+UR4] ;  /* 0x000000048438783b */ /* 0x000e680008000200 */
[----:B------:R-:W2:Y:S01]  /*3ab0*/  LDSM.16.MT88.4 R60, [R27+0x2200] ;  /* 0x002200001b3c783b */ /* 0x000ea20000004200 */
[----:B0-----:R-:W-:-:S05]  /*3ac0*/  LOP3.LUT R114, R132, 0x40, RZ, 0x3c, !PT ;  /* 0x0000004084727812 */ /* 0x001fca00078e3cff */
[----:B------:R-:W-:Y:S01]  /*3ad0*/  LDSM.16.M88.4 R52, [R114+UR4] ;  /* 0x000000047234783b */ /* 0x000fe20008000200 */
[----:B-1----:R-:W-:Y:S03]  /*3ae0*/  HMMA.16816.F32.BF16 R64, R48, R56, R64 ;  /* 0x000000383040723c */ /* 0x002fe60000041840 */
[----:B------:R-:W0:-:S15]  /*3af0*/  LDSM.16.MT88.4 R48, [R27+0x2400] ;  /* 0x002400001b30783b */ /* 0x000e1e0000004200 */
[----:B------:R-:W-:Y:S02]  /*3b00*/  NOP ;  /* 0x0000000000007918 */ /* 0x000fe40000000000 */
[----:B--2---:R-:W-:Y:S01]  /*3b10*/  HMMA.16816.F32.BF16 R64, R60, R58, R64 ;  /* 0x0000003a3c40723c */ /* 0x004fe20000041840 */
[----:B------:R-:W1:Y:S04]  /*3b20*/  LDSM.16.MT88.4 R60, [R27+0x2600] ;  /* 0x002600001b3c783b */ /* 0x000e680000004200 */
[----:B------:R-:W-:-:S15]  /*3b30*/  LDSM.16.M88.4 R56, [R132+UR4+0x80] ;  /* 0x000080048438783b */ /* 0x000fde0008000200 */
[----:B0-----:R-:W-:Y:S01]  /*3b40*/  HMMA.16816.F32.BF16 R64, R48, R52, R64 ;  /* 0x000000343040723c */ /* 0x001fe20000041840 */
[----:B------:R-:W0:-:S15]  /*3b50*/  LDSM.16.MT88.4 R48, [R27+0x2800] ;  /* 0x002800001b30783b */ /* 0x000e1e0000004200 */
[----:B------:R-:W-:-:S04]  /*3b60*/  NOP ;  /* 0x0000000000007918 */ /* 0x000fc80000000000 */
[----:B-1----:R-:W-:Y:S01]  /*3b70*/  HMMA.16816.F32.BF16 R60, R60, R54, R64 ;  /* 0x000000363c3c723c */ /* 0x002fe20000041840 */
[----:B------:R-:W1:Y:S04]  /*3b80*/  LDSM.16.MT88.4 R52, [R27+0x2a00] ;  /* 0x002a00001b34783b */ /* 0x000e680000004200 */
[----:B------:R-:W-:-:S15]  /*3b90*/  LDSM.16.MT88.4 R64, [R27+0x2c00] ;  /* 0x002c00001b40783b */ /* 0x000fde0000004200 */
[----:B0-----:R-:W-:Y:S01]  /*3ba0*/  HMMA.16816.F32.BF16 R48, R48, R56, R60 ;  /* 0x000000383030723c */ /* 0x001fe2000004183c */
[----:B------:R-:W0:-:S15]  /*3bb0*/  LDSM.16.M88.4 R60, [R114+UR4+0x80] ;  /* 0x00008004723c783b */ /* 0x000e1e0008000200 */
[----:B------:R-:W-:-:S04]  /*3bc0*/  NOP ;  /* 0x0000000000007918 */ /* 0x000fc80000000000 */
[----:B-1----:R-:W-:Y:S01]  /*3bd0*/  HMMA.16816.F32.BF16 R48, R52, R58, R48 ;  /* 0x0000003a3430723c */ /* 0x002fe20000041830 */
[----:B------:R-:W1:Y:S01]  /*3be0*/  LDSM.16.MT88.4 R52, [R27+0x2e00] ;  /* 0x002e00001b34783b */ /* 0x000e620000004200 */
[----:B------:R-:W-:-:S05]  /*3bf0*/  VIADD R13, R13, 0xffffffff ;  /* 0xffffffff0d0d7836 */ /* 0x000fca0000000000 */
[----:B------:R-:W-:-:S13]  /*3c00*/  ISETP.NE.U32.AND P0, PT, R13, RZ, PT ;  /* 0x000000ff0d00720c */ /* 0x000fda0003f05070 */
[----:B0-----:R-:W-:Y:S01]  /*3c10*/  HMMA.16816.F32.BF16 R64, R64, R60, R48 ;  /* 0x0000003c4040723c */ /* 0x001fe20000041830 */
[----:B------:R-:W-:Y:S01]  /*3c20*/  IMAD.WIDE R114, R8, 0x2, R40 ;  /* 0x0000000208727825 */ /* 0x000fe200078e0228 */
[----:B------:R-:W-:-:S03]  /*3c30*/  UIADD3 UR5, UPT, UPT, UR5, -0x80, URZ ;  /* 0xffffff8005057890 */ /* 0x000fc6000fffe0ff */
[----:B------:R-:W-:-:S04]  /*3c40*/  IMAD.WIDE R44, R8, 0x2, R44 ;  /* 0x00000002082c7825 */ /* 0x000fc800078e022c */
[----:B------:R-:W-:-:S04]  /*3c50*/  IMAD.WIDE R58, R8, 0x2, R36 ;  /* 0x00000002083a7825 */ /* 0x000fc800078e0224 */
[----:B------:R-:W-:-:S04]  /*3c60*/  IMAD.WIDE R32, R8, 0x2, R32 ;  /* 0x0000000208207825 */ /* 0x000fc800078e0220 */
[----:B------:R-:W-:-:S03]  /*3c70*/  IMAD.WIDE R30, R8, 0x2, R30 ;  /* 0x00000002081e7825 */ /* 0x000fc600078e021e */
[----:B-1----:R-:W-:Y:S01]  /*3c80*/  HMMA.16816.F32.BF16 R64, R52, R62, R64 ;  /* 0x0000003e3440723c */ /* 0x002fe20000041840 */
[----:B------:R-:W-:-:S04]  /*3c90*/  IMAD.WIDE R28, R8, 0x2, R28 ;  /* 0x00000002081c7825 */ /* 0x000fc800078e021c */
[----:B------:R-:W-:Y:S02]  /*3ca0*/  IMAD.MOV.U32 R27, RZ, RZ, R115 ;  /* 0x000000ffff1b7224 */ /* 0x000fe400078e0073 */
[----:B------:R-:W-:Y:S02]  /*3cb0*/  IMAD.MOV.U32 R48, RZ, RZ, R44 ;  /* 0x000000ffff307224 */ /* 0x000fe400078e002c */
[----:B------:R-:W-:Y:S02]  /*3cc0*/  IMAD.MOV.U32 R115, RZ, RZ, R45 ;  /* 0x000000ffff737224 */ /* 0x000fe400078e002d */
[----:B------:R-:W-:-:S04]  /*3cd0*/  IMAD.WIDE R112, R8, 0x2, R112 ;  /* 0x0000000208707825 */ /* 0x000fc800078e0270 */
        /* <DEDUP_REMOVED lines=19> */
[----:B------:R-:W-:Y:S02]  /*3e10*/  IMAD.MOV.U32 R134, RZ, RZ, R58 ;  /* 0x000000ffff867224 */ /* 0x000fe400078e003a */
[----:B------:R-:W-:-:S04]  /*3e20*/  IMAD.WIDE R46, R8, 0x2, R46 ;  /* 0x00000002082e7825 */ /* 0x000fc800078e022e */
[----:B------:R-:W-:-:S04]  /*3e30*/  IMAD.WIDE R68, R8, 0x2, R68 ;  /* 0x0000000208447825 */ /* 0x000fc800078e0244 */
[----:B------:R-:W-:-:S04]  /*3e40*/  IMAD.WIDE R70, R8, 0x2, R70 ;  /* 0x0000000208467825 */ /* 0x000fc800078e0246 */
[----:B------:R-:W-:-:S04]  /*3e50*/  IMAD.WIDE R72, R8, 0x2, R72 ;  /* 0x0000000208487825 */ /* 0x000fc800078e0248 */
[----:B------:R-:W-:-:S04]  /*3e60*/  IMAD.WIDE R42, R8, 0x2, R42 ;  /* 0x00000002082a7825 */ /* 0x000fc800078e022a */
[----:B------:R-:W-:-:S04]  /*3e70*/  IMAD.WIDE R76, R8, 0x2, R76 ;  /* 0x00000002084c7825 */ /* 0x000fc800078e024c */
[----:B------:R-:W-:Y:S02]  /*3e80*/  IMAD.MOV.U32 R40, RZ, RZ, R32 ;  /* 0x000000ffff287224 */ /* 0x000fe400078e0020 */
[----:B------:R-:W-:Y:S02]  /*3e90*/  IMAD.MOV.U32 R45, RZ, RZ, R33 ;  /* 0x000000ffff2d7224 */ /* 0x000fe400078e0021 */
[----:B------:R-:W-:-:S04]  /*3ea0*/  IMAD.WIDE R74, R26, 0x2, R74 ;  /* 0x000000021a4a7825 */ /* 0x000fc800078e024a */
[----:B------:R-:W-:Y:S02]  /*3eb0*/  IMAD.MOV.U32 R41, RZ, RZ, R30 ;  /* 0x000000ffff297224 */ /* 0x000fe400078e001e */
[----:B------:R-:W-:Y:S02]  /*3ec0*/  IMAD.MOV.U32 R52, RZ, RZ, R31 ;  /* 0x000000ffff347224 */ /* 0x000fe400078e001f */
[----:B------:R-:W-:Y:S02]  /*3ed0*/  IMAD.MOV.U32 R44, RZ, RZ, R28 ;  /* 0x000000ffff2c7224 */ /* 0x000fe400078e001c */
[----:B------:R-:W-:Y:S01]  /*3ee0*/  IMAD.MOV.U32 R53, RZ, RZ, R29 ;  /* 0x000000ffff357224 */ /* 0x000fe200078e001d */
[----:B------:R-:W-:Y:S06]  /*3ef0*/  @P0 BRA `(.L_x_1) ;  /* 0xffffffe800900947 */ /* 0x000fec000383ffff */
[----:B------:R-:W-:Y:S02]  /*3f00*/  F2FP.BF16.F32.PACK_AB R66, R67, R66 ;  /* 0x000000424342723e */ /* 0x000fe400000010ff */
[----:B------:R-:W-:-:S07]  /*3f10*/  F2FP.BF16.F32.PACK_AB R64, R65, R64 ;  /* 0x000000404140723e */ /* 0x000fce00000010ff */
.L_x_0:
[----:B------:R-:W-:Y:S01]  /*3f20*/  BAR.SYNC.DEFER_BLOCKING 0x0 ;  /* 0x0000000000007b1d */ /* 0x000fe20000010000 */
[----:B------:R-:W-:Y:S01]  /*3f30*/  LOP3.LUT R7, R4, 0x80, RZ, 0xc0, !PT ;  /* 0x0000008004077812 */ /* 0x000fe200078ec0ff */
[----:B------:R-:W-:Y:S01]  /*3f40*/  IMAD.SHL.U32 R8, R0, 0x4, RZ ;  /* 0x0000000400087824 */ /* 0x000fe200078e00ff */
[--C-:B------:R-:W-:Y:S02]  /*3f50*/  SHF.R.U32.HI R4, RZ, 0x4, R0.reuse ;  /* 0x00000004ff047819 */ /* 0x100fe40000011600 */
[----:B------:R-:W-:Y:S01]  /*3f60*/  LOP3.LUT R7, R7, 0x1c, R0, 0xf8, !PT ;  /* 0x0000001c07077812 */ /* 0x000fe200078ef800 */
[----:B------:R-:W0:Y:S01]  /*3f70*/  LDCU UR5, c[0x0][0x3b4] ;  /* 0x00007680ff0577ac */ /* 0x000e220008000800 */
[----:B------:R-:W-:Y:S02]  /*3f80*/  LOP3.LUT R3, R3, 0x300, RZ, 0xc0, !PT ;  /* 0x0000030003037812 */ /* 0x000fe400078ec0ff */
[----:B------:R-:W-:Y:S01]  /*3f90*/  LOP3.LUT R4, R7, 0x2, R4, 0xf8, !PT ;  /* 0x0000000207047812 */ /* 0x000fe200078ef804 */
[----:B------:R-:W1:Y:S01]  /*3fa0*/  LDCU.128 UR8, c[0x0][0x390] ;  /* 0x00007200ff0877ac */ /* 0x000e620008000c00 */
[----:B------:R-:W-:-:S02]  /*3fb0*/  LOP3.LUT R9, R3, 0x7c, R8, 0xf8, !PT ;  /* 0x0000007c03097812 */ /* 0x000fc400078ef808 */
[----:B------:R-:W-:Y:S02]  /*3fc0*/  LOP3.LUT R4, R4, R5, RZ, 0xfc, !PT ;  /* 0x0000000504047212 */ /* 0x000fe400078efcff */
[----:B------:R-:W-:Y:S02]  /*3fd0*/  PRMT R8, R64, 0x7632, R8 ;  /* 0x0000763240087816 */ /* 0x000fe40000000008 */
[C---:B------:R-:W-:Y:S02]  /*3fe0*/  LOP3.LUT R3, R4.reuse, 0x40, RZ, 0x3c, !PT ;  /* 0x0000004004037812 */ /* 0x040fe400078e3cff */
[----:B------:R-:W-:Y:S02]  /*3ff0*/  LOP3.LUT R5, R4, 0x20, RZ, 0x3c, !PT ;  /* 0x0000002004057812 */ /* 0x000fe400078e3cff */
[----:B------:R-:W-:Y:S02]  /*4000*/  PRMT R10, R66, 0x7632, R10 ;  /* 0x00007632420a7816 */ /* 0x000fe4000000000a */
[----:B------:R-:W-:Y:S01]  /*4010*/  LOP3.LUT R7, R4, 0x60, RZ, 0x3c, !PT ;  /* 0x0000006004077812 */ /* 0x000fe200078e3cff */
[----:B------:R0:W-:Y:S01]  /*4020*/  STS.U16 [R4+UR4], R64 ;  /* 0x0000004004007988 */ /* 0x0001e20008000404 */
[----:B------:R-:W-:-:S02]  /*4030*/  LOP3.LUT R9, R9, 0x60, R0, 0x78, !PT ;  /* 0x0000006009097812 */ /* 0x000fc400078e7800 */
[----:B------:R-:W-:Y:S01]  /*4040*/  SHF.R.U32.HI R15, RZ, 0x4, R0 ;  /* 0x00000004ff0f7819 */ /* 0x000fe20000011600 */
[----:B------:R2:W-:Y:S01]  /*4050*/  STS.U16 [R3+UR4+0x200], R8 ;  /* 0x0002000803007988 */ /* 0x0005e20008000404 */
[C---:B-1----:R-:W-:Y:S02]  /*4060*/  ISETP.GE.AND P0, PT, R2.reuse, UR10, PT ;  /* 0x0000000a02007c0c */ /* 0x042fe4000bf06270 */
[----:B------:R-:W-:Y:S01]  /*4070*/  SGXT.U32 R15, R15, 0x3 ;  /* 0x000000030f0f781a */ /* 0x000fe20000000000 */
[----:B------:R-:W-:Y:S01]  /*4080*/  STS.U16 [R5+UR4+0x100], R66 ;  /* 0x0001004205007988 */ /* 0x000fe20008000404 */
[----:B0-----:R-:W-:Y:S02]  /*4090*/  IMAD R4, R2, UR5, RZ ;  /* 0x0000000502047c24 */ /* 0x001fe4000f8e02ff */
[C-C-:B------:R-:W-:Y:S01]  /*40a0*/  LOP3.LUT R0, R6.reuse, 0x18, R15.reuse, 0xfe, !PT ;  /* 0x0000001806007812 */ /* 0x140fe200078efe0f */
[----:B------:R0:W-:Y:S01]  /*40b0*/  STS.U16 [R7+UR4+0x300], R10 ;  /* 0x0003000a07007988 */ /* 0x0001e20008000404 */
[----:B------:R-:W-:-:S02]  /*40c0*/  LOP3.LUT R2, R6, 0x10, R15, 0xfe, !PT ;  /* 0x0000001006027812 */ /* 0x000fc400078efe0f */
[C---:B--2---:R-:W-:Y:S01]  /*40d0*/  LOP3.LUT R3, R6.reuse, R15, RZ, 0xfc, !PT ;  /* 0x0000000f06037212 */ /* 0x044fe200078efcff */
[----:B------:R-:W-:Y:S01]  /*40e0*/  BAR.SYNC.DEFER_BLOCKING 0x0 ;  /* 0x0000000000007b1d */ /* 0x000fe20000010000 */
[----:B------:R-:W-:Y:S02]  /*40f0*/  LOP3.LUT R6, R6, 0x8, R15, 0xfe, !PT ;  /* 0x0000000806067812 */ /* 0x000fe400078efe0f */
[C---:B------:R-:W-:Y:S02]  /*4100*/  LEA R8, P1, R4.reuse, UR8, 0x1 ;  /* 0x0000000804087c11 */ /* 0x040fe4000f8208ff */
[----:B------:R-:W-:Y:S02]  /*4110*/  ISETP.LT.AND P3, PT, R3, UR11, !P0 ;  /* 0x0000000b03007c0c */ /* 0x000fe4000c761270 */
[----:B0-----:R-:W-:Y:S02]  /*4120*/  LEA.HI.X.SX32 R10, R4, UR9, 0x1, P1 ;  /* 0x00000009040a7c11 */ /* 0x001fe400088f0eff */
[----:B------:R-:W-:-:S02]  /*4130*/  ISETP.LT.AND P2, PT, R6, UR11, !P0 ;  /* 0x0000000b06007c0c */ /* 0x000fc4000c741270 */
[----:B------:R-:W-:Y:S02]  /*4140*/  ISETP.LT.AND P1, PT, R2, UR11, !P0 ;  /* 0x0000000b02007c0c */ /* 0x000fe4000c721270 */
[----:B------:R-:W-:Y:S01]  /*4150*/  ISETP.LT.AND P0, PT, R0, UR11, !P0 ;  /* 0x0000000b00007c0c */ /* 0x000fe2000c701270 */
[----:B------:R-:W0:Y:S04]  /*4160*/  LDS R11, [R9+UR4] ;  /* 0x00000004090b7984 */ /* 0x000e280008000800 */
[----:B------:R1:W2:Y:S01]  /*4170*/  LDS R13, [R9+UR4+0x80] ;  /* 0x00008004090d7984 */ /* 0x0002a20008000800 */
[----:B------:R-:W3:Y:S02]  /*4180*/  LDCU UR4, c[0x0][0x3b8] ;  /* 0x00007700ff0477ac */ /* 0x000ee40008000800 */
[----:B---3--:R-:W-:-:S02]  /*4190*/  IMAD R3, R3, UR4, RZ ;  /* 0x0000000403037c24 */ /* 0x008fc4000f8e02ff */
[----:B------:R-:W-:Y:S02]  /*41a0*/  IMAD R5, R6, UR4, RZ ;  /* 0x0000000406057c24 */ /* 0x000fe4000f8e02ff */
[----:B------:R-:W-:Y:S01]  /*41b0*/  IMAD R7, R2, UR4, RZ ;  /* 0x0000000402077c24 */ /* 0x000fe2000f8e02ff */
[-C--:B------:R-:W-:Y:S01]  /*41c0*/  LEA R2, P4, R3, R8.reuse, 0x1 ;  /* 0x0000000803027211 */ /* 0x080fe200078808ff */
[----:B-1----:R-:W-:Y:S01]  /*41d0*/  IMAD R9, R0, UR4, RZ ;  /* 0x0000000400097c24 */ /* 0x002fe2000f8e02ff */
[-C--:B------:R-:W-:Y:S02]  /*41e0*/  LEA R4, P6, R5, R8.reuse, 0x1 ;  /* 0x0000000805047211 */ /* 0x080fe400078c08ff */
[----:B------:R-:W-:Y:S02]  /*41f0*/  LEA R6, P5, R7, R8, 0x1 ;  /* 0x0000000807067211 */ /* 0x000fe400078a08ff */
[-C--:B------:R-:W-:Y:S02]  /*4200*/  LEA.HI.X.SX32 R3, R3, R10.reuse, 0x1, P4 ;  /* 0x0000000a03037211 */ /* 0x080fe400020f0eff */
[----:B------:R-:W-:-:S02]  /*4210*/  LEA.HI.X.SX32 R5, R5, R10, 0x1, P6 ;  /* 0x0000000a05057211 */ /* 0x000fc400030f0eff */
[----:B------:R-:W-:Y:S02]  /*4220*/  LEA.HI.X.SX32 R7, R7, R10, 0x1, P5 ;  /* 0x0000000a07077211 */ /* 0x000fe400028f0eff */
[----:B0-----:R-:W-:Y:S01]  /*4230*/  PRMT R0, R11, 0x7632, R0 ;  /* 0x000076320b007816 */ /* 0x001fe20000000000 */
[----:B------:R0:W-:Y:S01]  /*4240*/  @P3 STG.E.U16 desc[UR6][R2.64], R11 ;  /* 0x0000000b02003986 */ /* 0x0001e2000c101506 */
[----:B------:R-:W-:-:S03]  /*4250*/  LEA R8, P4, R9, R8, 0x1 ;  /* 0x0000000809087211 */ /* 0x000fc600078808ff */
[----:B------:R0:W-:Y:S01]  /*4260*/  @P2 STG.E.U16 desc[UR6][R4.64], R0 ;  /* 0x0000000004002986 */ /* 0x0001e2000c101506 */
[----:B------:R-:W-:-:S03]  /*4270*/  LEA.HI.X.SX32 R9, R9, R10, 0x1, P4 ;  /* 0x0000000a09097211 */ /* 0x000fc600020f0eff */
[----:B--2---:R0:W-:Y:S01]  /*4280*/  @P1 STG.E.U16 desc[UR6][R6.64], R13 ;  /* 0x0000000d06001986 */ /* 0x0041e2000c101506 */
[----:B------:R-:W-:Y:S05]  /*4290*/  @!P0 EXIT ;  /* 0x000000000000894d */ /* 0x000fea0003800000 */
[----:B0-----:R-:W-:-:S05]  /*42a0*/  PRMT R4, R13, 0x7632, R4 ;  /* 0x000076320d047816 */ /* 0x001fca0000000004 */
[----:B------:R-:W-:Y:S01]  /*42b0*/  STG.E.U16 desc[UR6][R8.64], R4 ;  /* 0x0000000408007986 */ /* 0x000fe2000c101506 */
[----:B------:R-:W-:Y:S05]  /*42c0*/  EXIT ;  /* 0x000000000000794d */ /* 0x000fea0003800000 */
.L_x_2:
[----:B------:R-:W-:-:S00]  /*42d0*/  BRA `(.L_x_2) ;  /* 0xfffffffc00fc7947 */ /* 0x000fc0000383ffff */
[----:B------:R-:W-:-:S00]  /*42e0*/  NOP ;  /* 0x0000000000007918 */ /* 0x000fc00000000000 */
        /* <DEDUP_REMOVED lines=9> */
.L_x_3:


//--------------------- .nv.shared.matmul_kernel  --------------------------
	.section	.nv.shared.matmul_kernel,"aw",@nobits
	.sectionflags	@""
	.align	16
	.zero		1024


//--------------------- .nv.shared.reserved.0     --------------------------
	.section	.nv.shared.reserved.0,"aw",@nobits
	.weak		__nv_reservedSMEM_offset_0_alias
	.size		__nv_reservedSMEM_offset_0_alias, 0, 64
	.other		__nv_reservedSMEM_offset_0_alias,@"STO_CUDA_RESERVED_SHARED STV_DEFAULT"
__nv_reservedSMEM_offset_0_alias:
	.zero		0
	.zero		64


//--------------------- .nv.constant0.matmul_kernel --------------------------
	.section	.nv.constant0.matmul_kernel,"a",@progbits
	.sectionflags	@""
	.align	4
.nv.constant0.matmul_kernel:
	.zero		976


//--------------------- SYMBOLS --------------------------

	.type		.nv.reservedSmem.offset0,@object
	.size		.nv.reservedSmem.offset0,0x4
	.type		.nv.reservedSmem.cap,@object
	.size		.nv.reservedSmem.cap,0x4
